	.target	sm_100a

	.elftype	@"ET_EXEC"


//--------------------- .note.nv.tkinfo           --------------------------
	.section	.note.nv.tkinfo,"",@"SHT_NOTE"
	.sectionflags	@"SHF_NOTE_NV_TKINFO"
	.tkinfo
        /*0018*/ 	.word	0x00000002
        /*0030*/ 	.string	""
        /*0030*/ 	.string	"ptxas"
        /*0030*/ 	.string	"Cuda compilation tools, release 13.0, V13.0.88"
        /*0030*/ 	.string	"Build cuda_13.0.r13.0/compiler.36424714_0"
        /*0030*/ 	.string	"-arch sm_100a -m 64 "



//--------------------- .note.nv.cuinfo           --------------------------
	.section	.note.nv.cuinfo,"",@"SHT_NOTE"
	.sectionflags	@"SHF_NOTE_NV_CUINFO"
        /*0018*/ 	.short	0x0002
        /*001a*/ 	.short	0x0064
        /*001c*/ 	.short	0x0082
	.zero		2


//--------------------- .nv.info                  --------------------------
	.section	.nv.info,"",@"SHT_CUDA_INFO"
	.align	4


	//----- nvinfo : EIATTR_REGCOUNT
	.align		4
        /*0000*/ 	.byte	0x04, 0x2f
        /*0002*/ 	.short	(.L_19 - .L_18)
	.align		4
.L_18:
        /*0004*/ 	.word	index@(_ZN7cutlass13device_kernelINS_4gemm6kernel13GemmUniversalIN4cute5tupleIJiiiiEEENS1_10collective13CollectiveMmaINS1_35MainloopSm100TmaUmmaWarpSpecializedILi4ELi2ELi4ENS5_IJNS4_1CILi1EEESB_SB_EEEEENS5_IJNSA_ILi64EEENSA_ILi256EEENSA_ILi32EEEEEENS_10tfloat32_tENS5_IJlSB_lEEESI_SJ_NS4_8TiledMMAINS4_8MMA_AtomIJNS4_17SM100_MMA_TF32_SSISI_SI_fLi64ELi256ELNS4_4UMMA5MajorE0ELSO_0ELNSN_7ScaleInE0ELSP_0EEEEEENS4_6LayoutISC_NS5_IJNSA_ILi0EEEST_ST_EEEEENS5_IJNS4_10UnderscoreESW_SW_EEEEENS4_13SM90_TMA_LOADENS4_14ComposedLayoutINS4_7SwizzleILi3ELi4ELi3EEENS4_18smem_ptr_flag_bitsILi32EEENSS_INS5_IJNSA_ILi8EEESG_EEENS5_IJSG_SB_EEEEEEEvNS4_8identityESZ_S19_vS1A_EENS_8epilogue10collective18CollectiveEpilogueINS1C_23Sm100TmaWarpSpecializedILi4ELi2ELi16ELb1ELb0EEEJSH_NS5_IJNSS_ISE_SB_EENSS_ISG_SB_EEEEESI_SJ_SI_SJ_NS1C_6fusion15FusionCallbacksIS1G_NS1K_17LinearCombinationISI_fSI_fLNS_15FloatRoundStyleE2EEESH_S1J_JEEENS4_5SM1004TMEM4LOAD26SM100_TMEM_LOAD_16dp128b8xESZ_S19_NS4_17SM75_U32x4_LDSM_NENS4_14SM90_TMA_STOREES19_NS4_17SM90_U32x4_STSM_NENS4_39AutoVectorizingCopyWithAssumedAlignmentILi128EEEEEEvvEEEEvNT_6ParamsE)
        /*0008*/ 	.word	0x0000005e


	//----- nvinfo : EIATTR_FRAME_SIZE
	.align		4
.L_19:
        /*000c*/ 	.byte	0x04, 0x11
        /*000e*/ 	.short	(.L_21 - .L_20)
	.align		4
.L_20:
        /*0010*/ 	.word	index@($__internal_2_$__cuda_sm10x_tcgen05_guardrail_trap_unallocated_columns_being_dealloced)
        /*0014*/ 	.word	0x00000000


	//----- nvinfo : EIATTR_FRAME_SIZE
	.align		4
.L_21:
        /*0018*/ 	.byte	0x04, 0x11
        /*001a*/ 	.short	(.L_23 - .L_22)
	.align		4
.L_22:
        /*001c*/ 	.word	index@($__internal_1_$__cuda_sm10x_tcgen05_guardrail_trap_phase_invalid_during_alloc)
        /*0020*/ 	.word	0x00000000


	//----- nvinfo : EIATTR_FRAME_SIZE
	.align		4
.L_23:
        /*0024*/ 	.byte	0x04, 0x11
        /*0026*/ 	.short	(.L_25 - .L_24)
	.align		4
.L_24:
        /*0028*/ 	.word	index@($__internal_0_$__cuda_sm10x_tcgen05_guardrail_trap_col_being_dealloced_not_returned_by_alloc)
        /*002c*/ 	.word	0x00000000


	//----- nvinfo : EIATTR_FRAME_SIZE
	.align		4
.L_25:
        /*0030*/ 	.byte	0x04, 0x11
        /*0032*/ 	.short	(.L_27 - .L_26)
	.align		4
.L_26:
        /*0034*/ 	.word	index@(_ZN7cutlass13device_kernelINS_4gemm6kernel13GemmUniversalIN4cute5tupleIJiiiiEEENS1_10collective13CollectiveMmaINS1_35MainloopSm100TmaUmmaWarpSpecializedILi4ELi2ELi4ENS5_IJNS4_1CILi1EEESB_SB_EEEEENS5_IJNSA_ILi64EEENSA_ILi256EEENSA_ILi32EEEEEENS_10tfloat32_tENS5_IJlSB_lEEESI_SJ_NS4_8TiledMMAINS4_8MMA_AtomIJNS4_17SM100_MMA_TF32_SSISI_SI_fLi64ELi256ELNS4_4UMMA5MajorE0ELSO_0ELNSN_7ScaleInE0ELSP_0EEEEEENS4_6LayoutISC_NS5_IJNSA_ILi0EEEST_ST_EEEEENS5_IJNS4_10UnderscoreESW_SW_EEEEENS4_13SM90_TMA_LOADENS4_14ComposedLayoutINS4_7SwizzleILi3ELi4ELi3EEENS4_18smem_ptr_flag_bitsILi32EEENSS_INS5_IJNSA_ILi8EEESG_EEENS5_IJSG_SB_EEEEEEEvNS4_8identityESZ_S19_vS1A_EENS_8epilogue10collective18CollectiveEpilogueINS1C_23Sm100TmaWarpSpecializedILi4ELi2ELi16ELb1ELb0EEEJSH_NS5_IJNSS_ISE_SB_EENSS_ISG_SB_EEEEESI_SJ_SI_SJ_NS1C_6fusion15FusionCallbacksIS1G_NS1K_17LinearCombinationISI_fSI_fLNS_15FloatRoundStyleE2EEESH_S1J_JEEENS4_5SM1004TMEM4LOAD26SM100_TMEM_LOAD_16dp128b8xESZ_S19_NS4_17SM75_U32x4_LDSM_NENS4_14SM90_TMA_STOREES19_NS4_17SM90_U32x4_STSM_NENS4_39AutoVectorizingCopyWithAssumedAlignmentILi128EEEEEEvvEEEEvNT_6ParamsE)
        /*0038*/ 	.word	0x00000000


	//----- nvinfo : EIATTR_MIN_STACK_SIZE
	.align		4
.L_27:
        /*003c*/ 	.byte	0x04, 0x12
        /*003e*/ 	.short	(.L_29 - .L_28)
	.align		4
.L_28:
        /*0040*/ 	.word	index@(_ZN7cutlass13device_kernelINS_4gemm6kernel13GemmUniversalIN4cute5tupleIJiiiiEEENS1_10collective13CollectiveMmaINS1_35MainloopSm100TmaUmmaWarpSpecializedILi4ELi2ELi4ENS5_IJNS4_1CILi1EEESB_SB_EEEEENS5_IJNSA_ILi64EEENSA_ILi256EEENSA_ILi32EEEEEENS_10tfloat32_tENS5_IJlSB_lEEESI_SJ_NS4_8TiledMMAINS4_8MMA_AtomIJNS4_17SM100_MMA_TF32_SSISI_SI_fLi64ELi256ELNS4_4UMMA5MajorE0ELSO_0ELNSN_7ScaleInE0ELSP_0EEEEEENS4_6LayoutISC_NS5_IJNSA_ILi0EEEST_ST_EEEEENS5_IJNS4_10UnderscoreESW_SW_EEEEENS4_13SM90_TMA_LOADENS4_14ComposedLayoutINS4_7SwizzleILi3ELi4ELi3EEENS4_18smem_ptr_flag_bitsILi32EEENSS_INS5_IJNSA_ILi8EEESG_EEENS5_IJSG_SB_EEEEEEEvNS4_8identityESZ_S19_vS1A_EENS_8epilogue10collective18CollectiveEpilogueINS1C_23Sm100TmaWarpSpecializedILi4ELi2ELi16ELb1ELb0EEEJSH_NS5_IJNSS_ISE_SB_EENSS_ISG_SB_EEEEESI_SJ_SI_SJ_NS1C_6fusion15FusionCallbacksIS1G_NS1K_17LinearCombinationISI_fSI_fLNS_15FloatRoundStyleE2EEESH_S1J_JEEENS4_5SM1004TMEM4LOAD26SM100_TMEM_LOAD_16dp128b8xESZ_S19_NS4_17SM75_U32x4_LDSM_NENS4_14SM90_TMA_STOREES19_NS4_17SM90_U32x4_STSM_NENS4_39AutoVectorizingCopyWithAssumedAlignmentILi128EEEEEEvvEEEEvNT_6ParamsE)
        /*0044*/ 	.word	0x00000000
.L_29:


//--------------------- .nv.compat                --------------------------
	.section	.nv.compat,"",@"SHT_CUDA_COMPAT_INFO"
	.align	4
        /*0000*/ 	.byte	0x02, 0x09, 0x01, 0x00, 0x02, 0x02, 0x02, 0x00, 0x02, 0x05, 0x05, 0x00, 0x03, 0x07, 0x01, 0x01
        /*0010*/ 	.byte	0x02, 0x03, 0x01, 0x00, 0x02, 0x06, 0x01, 0x00, 0x04, 0x0b, 0x08, 0x00, 0x09, 0x00, 0x00, 0x00
        /*0020*/ 	.byte	0x00, 0x00, 0x00, 0x00


//--------------------- .nv.info._ZN7cutlass13device_kernelINS_4gemm6kernel13GemmUniversalIN4cute5tupleIJiiiiEEENS1_10collective13CollectiveMmaINS1_35MainloopSm100TmaUmmaWarpSpecializedILi4ELi2ELi4ENS5_IJNS4_1CILi1EEESB_SB_EEEEENS5_IJNSA_ILi64EEENSA_ILi256EEENSA_ILi32EEEEEENS_10tfloat32_tENS5_IJlSB_lEEESI_SJ_NS4_8TiledMMAINS4_8MMA_AtomIJNS4_17SM100_MMA_TF32_SSISI_SI_fLi64ELi256ELNS4_4UMMA5MajorE0ELSO_0ELNSN_7ScaleInE0ELSP_0EEEEEENS4_6LayoutISC_NS5_IJNSA_ILi0EEEST_ST_EEEEENS5_IJNS4_10UnderscoreESW_SW_EEEEENS4_13SM90_TMA_LOADENS4_14ComposedLayoutINS4_7SwizzleILi3ELi4ELi3EEENS4_18smem_ptr_flag_bitsILi32EEENSS_INS5_IJNSA_ILi8EEESG_EEENS5_IJSG_SB_EEEEEEEvNS4_8identityESZ_S19_vS1A_EENS_8epilogue10collective18CollectiveEpilogueINS1C_23Sm100TmaWarpSpecializedILi4ELi2ELi16ELb1ELb0EEEJSH_NS5_IJNSS_ISE_SB_EENSS_ISG_SB_EEEEESI_SJ_SI_SJ_NS1C_6fusion15FusionCallbacksIS1G_NS1K_17LinearCombinationISI_fSI_fLNS_15FloatRoundStyleE2EEESH_S1J_JEEENS4_5SM1004TMEM4LOAD26SM100_TMEM_LOAD_16dp128b8xESZ_S19_NS4_17SM75_U32x4_LDSM_NENS4_14SM90_TMA_STOREES19_NS4_17SM90_U32x4_STSM_NENS4_39AutoVectorizingCopyWithAssumedAlignmentILi128EEEEEEvvEEEEvNT_6ParamsE --------------------------
	.section	.nv.info._ZN7cutlass13device_kernelINS_4gemm6kernel13GemmUniversalIN4cute5tupleIJiiiiEEENS1_10collective13CollectiveMmaINS1_35MainloopSm100TmaUmmaWarpSpecializedILi4ELi2ELi4ENS5_IJNS4_1CILi1EEESB_SB_EEEEENS5_IJNSA_ILi64EEENSA_ILi256EEENSA_ILi32EEEEEENS_10tfloat32_tENS5_IJlSB_lEEESI_SJ_NS4_8TiledMMAINS4_8MMA_AtomIJNS4_17SM100_MMA_TF32_SSISI_SI_fLi64ELi256ELNS4_4UMMA5MajorE0ELSO_0ELNSN_7ScaleInE0ELSP_0EEEEEENS4_6LayoutISC_NS5_IJNSA_ILi0EEEST_ST_EEEEENS5_IJNS4_10UnderscoreESW_SW_EEEEENS4_13SM90_TMA_LOADENS4_14ComposedLayoutINS4_7SwizzleILi3ELi4ELi3EEENS4_18smem_ptr_flag_bitsILi32EEENSS_INS5_IJNSA_ILi8EEESG_EEENS5_IJSG_SB_EEEEEEEvNS4_8identityESZ_S19_vS1A_EENS_8epilogue10collective18CollectiveEpilogueINS1C_23Sm100TmaWarpSpecializedILi4ELi2ELi16ELb1ELb0EEEJSH_NS5_IJNSS_ISE_SB_EENSS_ISG_SB_EEEEESI_SJ_SI_SJ_NS1C_6fusion15FusionCallbacksIS1G_NS1K_17LinearCombinationISI_fSI_fLNS_15FloatRoundStyleE2EEESH_S1J_JEEENS4_5SM1004TMEM4LOAD26SM100_TMEM_LOAD_16dp128b8xESZ_S19_NS4_17SM75_U32x4_LDSM_NENS4_14SM90_TMA_STOREES19_NS4_17SM90_U32x4_STSM_NENS4_39AutoVectorizingCopyWithAssumedAlignmentILi128EEEEEEvvEEEEvNT_6ParamsE,"",@"SHT_CUDA_INFO"
	.sectionflags	@""
	.align	4


	//----- nvinfo : EIATTR_CUDA_API_VERSION
	.align		4
        /*0000*/ 	.byte	0x04, 0x37
        /*0002*/ 	.short	(.L_31 - .L_30)
.L_30:
        /*0004*/ 	.word	0x00000082


	//----- nvinfo : EIATTR_KPARAM_INFO
	.align		4
.L_31:
        /*0008*/ 	.byte	0x04, 0x17
        /*000a*/ 	.short	(.L_33 - .L_32)
.L_32:
        /*000c*/ 	.word	0x00000000
        /*0010*/ 	.short	0x0000
        /*0012*/ 	.short	0x0000
        /*0014*/ 	.byte	0x00, 0xf0, 0x01, 0x20


	//----- nvinfo : EIATTR_AT_ENTRY_FRAGMENTS
	.align		4
.L_33:
        /*0018*/ 	.byte	0x04, 0x4f
        /*001a*/ 	.short	(.L_35 - .L_34)


	//   ....[0]....
.L_34:
        /*001c*/ 	.word	0x00000006


	//----- nvinfo : EIATTR_RESERVED_SMEM_USED
	.align		4
.L_35:
        /*0020*/ 	.byte	0x01, 0x41
	.zero		2


	//----- nvinfo : EIATTR_SPARSE_MMA_MASK
	.align		4
        /*0024*/ 	.byte	0x03, 0x50
        /*0026*/ 	.short	0x0000


	//----- nvinfo : EIATTR_TCGEN05_1CTA_USED
	.align		4
        /*0028*/ 	.byte	0x01, 0x51
	.zero		2


	//----- nvinfo : EIATTR_MAXREG_COUNT
	.align		4
        /*002c*/ 	.byte	0x03, 0x1b
        /*002e*/ 	.short	0x00ff


	//----- nvinfo : EIATTR_NUM_BARRIERS
	.align		4
        /*0030*/ 	.byte	0x02, 0x4c
        /*0032*/ 	.byte	0x07
	.zero		1


	//----- nvinfo : EIATTR_EXTERNS
	.align		4
        /*0034*/ 	.byte	0x04, 0x0f
        /*0036*/ 	.short	(.L_37 - .L_36)


	//   ....[0]....
	.align		4
.L_36:
        /*0038*/ 	.word	index@(__assertfail)


	//----- nvinfo : EIATTR_MERCURY_ISA_VERSION
	.align		4
.L_37:
        /*003c*/ 	.byte	0x03, 0x5f
        /*003e*/ 	.short	0x0101


	//----- nvinfo : EIATTR_INT_WARP_WIDE_INSTR_OFFSETS
	.align		4
        /*0040*/ 	.byte	0x04, 0x31
        /*0042*/ 	.short	(.L_39 - .L_38)


	//   ....[0]....
.L_38:
        /*0044*/ 	.word	0x00001de0


	//   ....[1]....
        /*0048*/ 	.word	0x00003880


	//   ....[2]....
        /*004c*/ 	.word	0x000038b0


	//   ....[3]....
        /*0050*/ 	.word	0x00003900


	//   ....[4]....
        /*0054*/ 	.word	0x00004200


	//   ....[5]....
        /*0058*/ 	.word	0x00004260


	//   ....[6]....
        /*005c*/ 	.word	0x00004350


	//   ....[7]....
        /*0060*/ 	.word	0x000043c0


	//   ....[8]....
        /*0064*/ 	.word	0x000044b0


	//   ....[9]....
        /*0068*/ 	.word	0x00004520


	//   ....[10]....
        /*006c*/ 	.word	0x00004620


	//   ....[11]....
        /*0070*/ 	.word	0x000046a0


	//   ....[12]....
        /*0074*/ 	.word	0x000047a0


	//   ....[13]....
        /*0078*/ 	.word	0x00004870


	//   ....[14]....
        /*007c*/ 	.word	0x00004910


	//   ....[15]....
        /*0080*/ 	.word	0x000049e0


	//   ....[16]....
        /*0084*/ 	.word	0x00004a90


	//   ....[17]....
        /*0088*/ 	.word	0x00004b70


	//   ....[18]....
        /*008c*/ 	.word	0x00004cf0


	//   ....[19]....
        /*0090*/ 	.word	0x00004e40


	//----- nvinfo : EIATTR_COOP_GROUP_MASK_REGIDS
	.align		4
.L_39:
        /*0094*/ 	.byte	0x04, 0x29
        /*0096*/ 	.short	(.L_41 - .L_40)


	//   ....[0]....
.L_40:
        /*0098*/ 	.word	0xffffffff


	//   ....[1]....
        /*009c*/ 	.word	0xffffffff


	//   ....[2]....
        /*00a0*/ 	.word	0xffffffff


	//   ....[3]....
        /*00a4*/ 	.word	0xffffffff


	//   ....[4]....
        /*00a8*/ 	.word	0xffffffff


	//   ....[5]....
        /*00ac*/ 	.word	0xffffffff


	//   ....[6]....
        /*00b0*/ 	.word	0xffffffff


	//   ....[7]....
        /*00b4*/ 	.word	0xffffffff


	//   ....[8]....
        /*00b8*/ 	.word	0xffffffff


	//   ....[9]....
        /*00bc*/ 	.word	0xffffffff


	//   ....[10]....
        /*00c0*/ 	.word	0xffffffff


	//   ....[11]....
        /*00c4*/ 	.word	0xffffffff


	//   ....[12]....
        /*00c8*/ 	.word	0xffffffff


	//----- nvinfo : EIATTR_COOP_GROUP_INSTR_OFFSETS
	.align		4
.L_41:
        /*00cc*/ 	.byte	0x04, 0x28
        /*00ce*/ 	.short	(.L_43 - .L_42)


	//   ....[0]....
.L_42:
        /*00d0*/ 	.word	0x00000090


	//   ....[1]....
        /*00d4*/ 	.word	0x000004d0


	//   ....[2]....
        /*00d8*/ 	.word	0x00000640


	//   ....[3]....
        /*00dc*/ 	.word	0x000007e0


	//   ....[4]....
        /*00e0*/ 	.word	0x000008e0


	//   ....[5]....
        /*00e4*/ 	.word	0x00000a50


	//   ....[6]....
        /*00e8*/ 	.word	0x00000bf0


	//   ....[7]....
        /*00ec*/ 	.word	0x00001cc0


	//   ....[8]....
        /*00f0*/ 	.word	0x00002aa0


	//   ....[9]....
        /*00f4*/ 	.word	0x00002cb0


	//   ....[10]....
        /*00f8*/ 	.word	0x00002ce0


	//   ....[11]....
        /*00fc*/ 	.word	0x00003770


	//   ....[12]....
        /*0100*/ 	.word	0x000039a0


	//----- nvinfo : EIATTR_VRC_CTA_INIT_COUNT
	.align		4
.L_43:
        /*0104*/ 	.byte	0x02, 0x4a
        /*0106*/ 	.byte	0x80
	.zero		1


	//----- nvinfo : EIATTR_SYSCALL_OFFSETS
	.align		4
        /*0108*/ 	.byte	0x04, 0x46
        /*010a*/ 	.short	(.L_45 - .L_44)


	//   ....[0]....
.L_44:
        /*010c*/ 	.word	0x000058f0


	//   ....[1]....
        /*0110*/ 	.word	0x000059e0


	//   ....[2]....
        /*0114*/ 	.word	0x00006200


	//   ....[3]....
        /*0118*/ 	.word	0x00006bc0


	//   ....[4]....
        /*011c*/ 	.word	0x00007520


	//   ....[5]....
        /*0120*/ 	.word	0x00007ed0


	//   ....[6]....
        /*0124*/ 	.word	0x00008880


	//   ....[7]....
        /*0128*/ 	.word	0x00009260


	//   ....[8]....
        /*012c*/ 	.word	0x00009c10


	//   ....[9]....
        /*0130*/ 	.word	0x0000a570


	//----- nvinfo : EIATTR_MBARRIER_INSTR_OFFSETS
	.align		4
.L_45:
        /*0134*/ 	.byte	0x04, 0x39
        /*0136*/ 	.short	(.L_47 - .L_46)


	//   ....[0]....
.L_46:
        /*0138*/ 	.word	0x000005b0
        /*013c*/ 	.word	0x000000ff
        /*0140*/ 	.word	0x00000000
        /*0144*/ 	.short	0x0100
        /*0146*/ 	.byte	0x05
	.zero		1


	//   ....[1]....
        /*0148*/ 	.word	0x000005c0
        /*014c*/ 	.word	0x000000ff
        /*0150*/ 	.word	0x00000020
        /*0154*/ 	.short	0x0100
        /*0156*/ 	.byte	0x05
	.zero		1


	//   ....[2]....
        /*0158*/ 	.word	0x000005d0
        /*015c*/ 	.word	0x000000ff
        /*0160*/ 	.word	0x00000008
        /*0164*/ 	.short	0x0100
        /*0166*/ 	.byte	0x05
	.zero		1


	//   ....[3]....
        /*0168*/ 	.word	0x000005e0
        /*016c*/ 	.word	0x000000ff
        /*0170*/ 	.word	0x00000028
        /*0174*/ 	.short	0x0100
        /*0176*/ 	.byte	0x05
	.zero		1


	//   ....[4]....
        /*0178*/ 	.word	0x000005f0
        /*017c*/ 	.word	0x000000ff
        /*0180*/ 	.word	0x00000010
        /*0184*/ 	.short	0x0100
        /*0186*/ 	.byte	0x05
	.zero		1


	//   ....[5]....
        /*0188*/ 	.word	0x00000600
        /*018c*/ 	.word	0x000000ff
        /*0190*/ 	.word	0x00000030
        /*0194*/ 	.short	0x0100
        /*0196*/ 	.byte	0x05
	.zero		1


	//   ....[6]....
        /*0198*/ 	.word	0x00000610
        /*019c*/ 	.word	0x000000ff
        /*01a0*/ 	.word	0x00000018
        /*01a4*/ 	.short	0x0100
        /*01a6*/ 	.byte	0x05
	.zero		1


	//   ....[7]....
        /*01a8*/ 	.word	0x00000620
        /*01ac*/ 	.word	0x000000ff
        /*01b0*/ 	.word	0x00000038
        /*01b4*/ 	.short	0x0100
        /*01b6*/ 	.byte	0x05
	.zero		1


	//   ....[8]....
        /*01b8*/ 	.word	0x00000750
        /*01bc*/ 	.word	0x000000ff
        /*01c0*/ 	.word	0x00000040
        /*01c4*/ 	.short	0x0100
        /*01c6*/ 	.byte	0x07
	.zero		1


	//   ....[9]....
        /*01c8*/ 	.word	0x00000760
        /*01cc*/ 	.word	0x000000ff
        /*01d0*/ 	.word	0x00000060
        /*01d4*/ 	.short	0x0100
        /*01d6*/ 	.byte	0x07
	.zero		1


	//   ....[10]....
        /*01d8*/ 	.word	0x00000770
        /*01dc*/ 	.word	0x000000ff
        /*01e0*/ 	.word	0x00000048
        /*01e4*/ 	.short	0x0100
        /*01e6*/ 	.byte	0x07
	.zero		1


	//   ....[11]....
        /*01e8*/ 	.word	0x00000780
        /*01ec*/ 	.word	0x000000ff
        /*01f0*/ 	.word	0x00000068
        /*01f4*/ 	.short	0x0100
        /*01f6*/ 	.byte	0x07
	.zero		1


	//   ....[12]....
        /*01f8*/ 	.word	0x00000790
        /*01fc*/ 	.word	0x000000ff
        /*0200*/ 	.word	0x00000050
        /*0204*/ 	.short	0x0100
        /*0206*/ 	.byte	0x07
	.zero		1


	//   ....[13]....
        /*0208*/ 	.word	0x000007a0
        /*020c*/ 	.word	0x000000ff
        /*0210*/ 	.word	0x00000070
        /*0214*/ 	.short	0x0100
        /*0216*/ 	.byte	0x07
	.zero		1


	//   ....[14]....
        /*0218*/ 	.word	0x000007b0
        /*021c*/ 	.word	0x000000ff
        /*0220*/ 	.word	0x00000058
        /*0224*/ 	.short	0x0100
        /*0226*/ 	.byte	0x07
	.zero		1


	//   ....[15]....
        /*0228*/ 	.word	0x000007c0
        /*022c*/ 	.word	0x000000ff
        /*0230*/ 	.word	0x00000078
        /*0234*/ 	.short	0x0100
        /*0236*/ 	.byte	0x07
	.zero		1


	//   ....[16]....
        /*0238*/ 	.word	0x000008b0
        /*023c*/ 	.word	0x000000ff
        /*0240*/ 	.word	0x00000080
        /*0244*/ 	.short	0x0100
        /*0246*/ 	.byte	0x05
	.zero		1


	//   ....[17]....
        /*0248*/ 	.word	0x000008c0
        /*024c*/ 	.word	0x000000ff
        /*0250*/ 	.word	0x00000088
        /*0254*/ 	.short	0x0100
        /*0256*/ 	.byte	0x05
	.zero		1


	//   ....[18]....
        /*0258*/ 	.word	0x00000a00
        /*025c*/ 	.word	0x000000ff
        /*0260*/ 	.word	0x00000090
        /*0264*/ 	.short	0x0100
        /*0266*/ 	.byte	0x05
	.zero		1


	//   ....[19]....
        /*0268*/ 	.word	0x00000a10
        /*026c*/ 	.word	0x000000ff
        /*0270*/ 	.word	0x000000a0
        /*0274*/ 	.short	0x0100
        /*0276*/ 	.byte	0x05
	.zero		1


	//   ....[20]....
        /*0278*/ 	.word	0x00000a20
        /*027c*/ 	.word	0x000000ff
        /*0280*/ 	.word	0x00000098
        /*0284*/ 	.short	0x0100
        /*0286*/ 	.byte	0x05
	.zero		1


	//   ....[21]....
        /*0288*/ 	.word	0x00000a30
        /*028c*/ 	.word	0x000000ff
        /*0290*/ 	.word	0x000000a8
        /*0294*/ 	.short	0x0100
        /*0296*/ 	.byte	0x05
	.zero		1


	//   ....[22]....
        /*0298*/ 	.word	0x00000b60
        /*029c*/ 	.word	0x000000ff
        /*02a0*/ 	.word	0x000000b0
        /*02a4*/ 	.short	0x0100
        /*02a6*/ 	.byte	0x07
	.zero		1


	//   ....[23]....
        /*02a8*/ 	.word	0x00000b70
        /*02ac*/ 	.word	0x000000ff
        /*02b0*/ 	.word	0x000000d0
        /*02b4*/ 	.short	0x0100
        /*02b6*/ 	.byte	0x07
	.zero		1


	//   ....[24]....
        /*02b8*/ 	.word	0x00000b80
        /*02bc*/ 	.word	0x000000ff
        /*02c0*/ 	.word	0x000000b8
        /*02c4*/ 	.short	0x0100
        /*02c6*/ 	.byte	0x07
	.zero		1


	//   ....[25]....
        /*02c8*/ 	.word	0x00000b90
        /*02cc*/ 	.word	0x000000ff
        /*02d0*/ 	.word	0x000000d8
        /*02d4*/ 	.short	0x0100
        /*02d6*/ 	.byte	0x07
	.zero		1


	//   ....[26]....
        /*02d8*/ 	.word	0x00000ba0
        /*02dc*/ 	.word	0x000000ff
        /*02e0*/ 	.word	0x000000c0
        /*02e4*/ 	.short	0x0100
        /*02e6*/ 	.byte	0x07
	.zero		1


	//   ....[27]....
        /*02e8*/ 	.word	0x00000bb0
        /*02ec*/ 	.word	0x000000ff
        /*02f0*/ 	.word	0x000000e0
        /*02f4*/ 	.short	0x0100
        /*02f6*/ 	.byte	0x07
	.zero		1


	//   ....[28]....
        /*02f8*/ 	.word	0x00000bc0
        /*02fc*/ 	.word	0x000000ff
        /*0300*/ 	.word	0x000000c8
        /*0304*/ 	.short	0x0100
        /*0306*/ 	.byte	0x07
	.zero		1


	//   ....[29]....
        /*0308*/ 	.word	0x00000bd0
        /*030c*/ 	.word	0x000000ff
        /*0310*/ 	.word	0x000000e8
        /*0314*/ 	.short	0x0100
        /*0316*/ 	.byte	0x07
	.zero		1


	//   ....[30]....
        /*0318*/ 	.word	0x00000cc0
        /*031c*/ 	.word	0x000000ff
        /*0320*/ 	.word	0x000000f0
        /*0324*/ 	.short	0x0100
        /*0326*/ 	.byte	0x05
	.zero		1


	//   ....[31]....
        /*0328*/ 	.word	0x00000cd0
        /*032c*/ 	.word	0x000000ff
        /*0330*/ 	.word	0x00000100
        /*0334*/ 	.short	0x0100
        /*0336*/ 	.byte	0x05
	.zero		1


	//   ....[32]....
        /*0338*/ 	.word	0x00000ce0
        /*033c*/ 	.word	0x000000ff
        /*0340*/ 	.word	0x000000f8
        /*0344*/ 	.short	0x0100
        /*0346*/ 	.byte	0x05
	.zero		1


	//   ....[33]....
        /*0348*/ 	.word	0x00000cf0
        /*034c*/ 	.word	0x000000ff
        /*0350*/ 	.word	0x00000108
        /*0354*/ 	.short	0x0100
        /*0356*/ 	.byte	0x05
	.zero		1


	//   ....[34]....
        /*0358*/ 	.word	0x000015c0
        /*035c*/ 	.word	0x00000002
        /*0360*/ 	.word	0x00000100
        /*0364*/ 	.short	0x010a
        /*0366*/ 	.byte	0xff
	.zero		1


	//   ....[35]....
        /*0368*/ 	.word	0x000015f0
        /*036c*/ 	.word	0x00000002
        /*0370*/ 	.word	0x000000f0
        /*0374*/ 	.short	0x0101
        /*0376*/ 	.byte	0xff
	.zero		1


	//   ....[36]....
        /*0378*/ 	.word	0x000016c0
        /*037c*/ 	.word	0x000000ff
        /*0380*/ 	.word	0x00000020
        /*0384*/ 	.short	0x010a
        /*0386*/ 	.byte	0x08
	.zero		1


	//   ....[37]....
        /*0388*/ 	.word	0x00001760
        /*038c*/ 	.word	0x000000ff
        /*0390*/ 	.word	0x00000020
        /*0394*/ 	.short	0x010a
        /*0396*/ 	.byte	0x21
	.zero		1


	//   ....[38]....
        /*0398*/ 	.word	0x000018b0
        /*039c*/ 	.word	0x000000ff
        /*03a0*/ 	.word	0x00000020
        /*03a4*/ 	.short	0x010a
        /*03a6*/ 	.byte	0x08
	.zero		1


	//   ....[39]....
        /*03a8*/ 	.word	0x000019c0
        /*03ac*/ 	.word	0x000000ff
        /*03b0*/ 	.word	0x00000088
        /*03b4*/ 	.short	0x0101
        /*03b6*/ 	.byte	0x04
	.zero		1


	//   ....[40]....
        /*03b8*/ 	.word	0x000019e0
        /*03bc*/ 	.word	0x000000ff
        /*03c0*/ 	.word	0x00000020
        /*03c4*/ 	.short	0x010a
        /*03c6*/ 	.byte	0x08
	.zero		1


	//   ....[41]....
        /*03c8*/ 	.word	0x00001a60
        /*03cc*/ 	.word	0x000000ff
        /*03d0*/ 	.word	0x00000020
        /*03d4*/ 	.short	0x010a
        /*03d6*/ 	.byte	0x11
	.zero		1


	//   ....[42]....
        /*03d8*/ 	.word	0x00001bb0
        /*03dc*/ 	.word	0x000000ff
        /*03e0*/ 	.word	0x00000020
        /*03e4*/ 	.short	0x010a
        /*03e6*/ 	.byte	0x08
	.zero		1


	//   ....[43]....
        /*03e8*/ 	.word	0x00001cf0
        /*03ec*/ 	.word	0x00000002
        /*03f0*/ 	.word	0x00000090
        /*03f4*/ 	.short	0x010a
        /*03f6*/ 	.byte	0xff
	.zero		1


	//   ....[44]....
        /*03f8*/ 	.word	0x00001db0
        /*03fc*/ 	.word	0x00000002
        /*0400*/ 	.word	0x00000000
        /*0404*/ 	.short	0x0101
        /*0406*/ 	.byte	0xff
	.zero		1


	//   ....[45]....
        /*0408*/ 	.word	0x00002310
        /*040c*/ 	.word	0x000000ff
        /*0410*/ 	.word	0x00000000
        /*0414*/ 	.short	0x010a
        /*0416*/ 	.byte	0x05
	.zero		1


	//   ....[46]....
        /*0418*/ 	.word	0x000023a0
        /*041c*/ 	.word	0x000000ff
        /*0420*/ 	.word	0x00000000
        /*0424*/ 	.short	0x010a
        /*0426*/ 	.byte	0x05
	.zero		1


	//   ....[47]....
        /*0428*/ 	.word	0x00002430
        /*042c*/ 	.word	0x000000ff
        /*0430*/ 	.word	0x00000000
        /*0434*/ 	.short	0x010a
        /*0436*/ 	.byte	0x05
	.zero		1


	//   ....[48]....
        /*0438*/ 	.word	0x000024d0
        /*043c*/ 	.word	0x00000000
        /*0440*/ 	.word	0x00000000
        /*0444*/ 	.short	0x010a
        /*0446*/ 	.byte	0xff
	.zero		1


	//   ....[49]....
        /*0448*/ 	.word	0x000025f0
        /*044c*/ 	.word	0x00000000
        /*0450*/ 	.word	0x000000f0
        /*0454*/ 	.short	0x010a
        /*0456*/ 	.byte	0xff
	.zero		1


	//   ....[50]....
        /*0458*/ 	.word	0x00002660
        /*045c*/ 	.word	0x00000000
        /*0460*/ 	.word	0x00000000
        /*0464*/ 	.short	0x0101
        /*0466*/ 	.byte	0xff
	.zero		1


	//   ....[51]....
        /*0468*/ 	.word	0x00002680
        /*046c*/ 	.word	0x000000ff
        /*0470*/ 	.word	0x000000a0
        /*0474*/ 	.short	0x010a
        /*0476*/ 	.byte	0x05
	.zero		1


	//   ....[52]....
        /*0478*/ 	.word	0x000027a0
        /*047c*/ 	.word	0x00000000
        /*0480*/ 	.word	0x00000090
        /*0484*/ 	.short	0x010a
        /*0486*/ 	.byte	0xff
	.zero		1


	//   ....[53]....
        /*0488*/ 	.word	0x000028a0
        /*048c*/ 	.word	0x00000000
        /*0490*/ 	.word	0x00000000
        /*0494*/ 	.short	0x0101
        /*0496*/ 	.byte	0xff
	.zero		1


	//   ....[54]....
        /*0498*/ 	.word	0x00002930
        /*049c*/ 	.word	0x000000ff
        /*04a0*/ 	.word	0x000000a0
        /*04a4*/ 	.short	0x0106
        /*04a6*/ 	.byte	0x05
	.zero		1


	//   ....[55]....
        /*04a8*/ 	.word	0x00002950
        /*04ac*/ 	.word	0x000000ff
        /*04b0*/ 	.word	0x000000a0
        /*04b4*/ 	.short	0x010a
        /*04b6*/ 	.byte	0x05
	.zero		1


	//   ....[56]....
        /*04b8*/ 	.word	0x000029e0
        /*04bc*/ 	.word	0x000000ff
        /*04c0*/ 	.word	0x000000a0
        /*04c4*/ 	.short	0x0106
        /*04c6*/ 	.byte	0x04
	.zero		1


	//   ....[57]....
        /*04c8*/ 	.word	0x00002a20
        /*04cc*/ 	.word	0x00000000
        /*04d0*/ 	.word	0x000000a0
        /*04d4*/ 	.short	0x010a
        /*04d6*/ 	.byte	0xff
	.zero		1


	//   ....[58]....
        /*04d8*/ 	.word	0x00002f60
        /*04dc*/ 	.word	0x00000000
        /*04e0*/ 	.word	0x00000090
        /*04e4*/ 	.short	0x010a
        /*04e6*/ 	.byte	0xff
	.zero		1


	//   ....[59]....
        /*04e8*/ 	.word	0x00003060
        /*04ec*/ 	.word	0x00000003
        /*04f0*/ 	.word	0x00000000
        /*04f4*/ 	.short	0x0101
        /*04f6*/ 	.byte	0xff
	.zero		1


	//   ....[60]....
        /*04f8*/ 	.word	0x00003070
        /*04fc*/ 	.word	0x000000ff
        /*0500*/ 	.word	0x00000000
        /*0504*/ 	.short	0x010a
        /*0506*/ 	.byte	0x06
	.zero		1


	//   ....[61]....
        /*0508*/ 	.word	0x000030f0
        /*050c*/ 	.word	0x000000ff
        /*0510*/ 	.word	0x000000d0
        /*0514*/ 	.short	0x010a
        /*0516*/ 	.byte	0x07
	.zero		1


	//   ....[62]....
        /*0518*/ 	.word	0x000031d0
        /*051c*/ 	.word	0x000000ff
        /*0520*/ 	.word	0x00000000
        /*0524*/ 	.short	0x010a
        /*0526*/ 	.byte	0x06
	.zero		1


	//   ....[63]....
        /*0528*/ 	.word	0x00003300
        /*052c*/ 	.word	0x000000ff
        /*0530*/ 	.word	0x00000000
        /*0534*/ 	.short	0x010a
        /*0536*/ 	.byte	0x1a
	.zero		1


	//   ....[64]....
        /*0538*/ 	.word	0x000035a0
        /*053c*/ 	.word	0x000000ff
        /*0540*/ 	.word	0x00000000
        /*0544*/ 	.short	0x010a
        /*0546*/ 	.byte	0x06
	.zero		1


	//   ....[65]....
        /*0548*/ 	.word	0x00003630
        /*054c*/ 	.word	0x000000ff
        /*0550*/ 	.word	0x00000000
        /*0554*/ 	.short	0x010a
        /*0556*/ 	.byte	0x06
	.zero		1


	//   ....[66]....
        /*0558*/ 	.word	0x000036c0
        /*055c*/ 	.word	0x000000ff
        /*0560*/ 	.word	0x00000000
        /*0564*/ 	.short	0x010a
        /*0566*/ 	.byte	0x06
	.zero		1


	//   ....[67]....
        /*0568*/ 	.word	0x00003750
        /*056c*/ 	.word	0x000000ff
        /*0570*/ 	.word	0x00000000
        /*0574*/ 	.short	0x010a
        /*0576*/ 	.byte	0x07
	.zero		1


	//   ....[68]....
        /*0578*/ 	.word	0x00003ba0
        /*057c*/ 	.word	0x00000000
        /*0580*/ 	.word	0x00000090
        /*0584*/ 	.short	0x010a
        /*0586*/ 	.byte	0xff
	.zero		1


	//   ....[69]....
        /*0588*/ 	.word	0x00003c60
        /*058c*/ 	.word	0x00000000
        /*0590*/ 	.word	0x00000000
        /*0594*/ 	.short	0x0101
        /*0596*/ 	.byte	0xff
	.zero		1


	//   ....[70]....
        /*0598*/ 	.word	0x00003f80
        /*059c*/ 	.word	0x000000ff
        /*05a0*/ 	.word	0x00000088
        /*05a4*/ 	.short	0x010a
        /*05a6*/ 	.byte	0x07
	.zero		1


	//   ....[71]....
        /*05a8*/ 	.word	0x00004180
        /*05ac*/ 	.word	0x000000ff
        /*05b0*/ 	.word	0x00000060
        /*05b4*/ 	.short	0x010a
        /*05b6*/ 	.byte	0x07
	.zero		1


	//   ....[72]....
        /*05b8*/ 	.word	0x00004300
        /*05bc*/ 	.word	0x000000ff
        /*05c0*/ 	.word	0x00000040
        /*05c4*/ 	.short	0x010b
        /*05c6*/ 	.byte	0x07
	.zero		1


	//   ....[73]....
        /*05c8*/ 	.word	0x00004310
        /*05cc*/ 	.word	0x000000ff
        /*05d0*/ 	.word	0x00000000
        /*05d4*/ 	.short	0x0101
        /*05d6*/ 	.byte	0x15
	.zero		1


	//   ....[74]....
        /*05d8*/ 	.word	0x00004320
        /*05dc*/ 	.word	0x000000ff
        /*05e0*/ 	.word	0x00000068
        /*05e4*/ 	.short	0x010a
        /*05e6*/ 	.byte	0x07
	.zero		1


	//   ....[75]....
        /*05e8*/ 	.word	0x00004460
        /*05ec*/ 	.word	0x000000ff
        /*05f0*/ 	.word	0x00000048
        /*05f4*/ 	.short	0x010b
        /*05f6*/ 	.byte	0x07
	.zero		1


	//   ....[76]....
        /*05f8*/ 	.word	0x00004470
        /*05fc*/ 	.word	0x000000ff
        /*0600*/ 	.word	0x00000000
        /*0604*/ 	.short	0x0101
        /*0606*/ 	.byte	0x0f
	.zero		1


	//   ....[77]....
        /*0608*/ 	.word	0x00004480
        /*060c*/ 	.word	0x000000ff
        /*0610*/ 	.word	0x00000070
        /*0614*/ 	.short	0x010a
        /*0616*/ 	.byte	0x07
	.zero		1


	//   ....[78]....
        /*0618*/ 	.word	0x000045d0
        /*061c*/ 	.word	0x000000ff
        /*0620*/ 	.word	0x00000050
        /*0624*/ 	.short	0x010b
        /*0626*/ 	.byte	0x07
	.zero		1


	//   ....[79]....
        /*0628*/ 	.word	0x000045e0
        /*062c*/ 	.word	0x000000ff
        /*0630*/ 	.word	0x00000000
        /*0634*/ 	.short	0x0101
        /*0636*/ 	.byte	0x0e
	.zero		1


	//   ....[80]....
        /*0638*/ 	.word	0x000045f0
        /*063c*/ 	.word	0x000000ff
        /*0640*/ 	.word	0x00000078
        /*0644*/ 	.short	0x010a
        /*0646*/ 	.byte	0x07
	.zero		1


	//   ....[81]....
        /*0648*/ 	.word	0x00004750
        /*064c*/ 	.word	0x000000ff
        /*0650*/ 	.word	0x00000058
        /*0654*/ 	.short	0x010b
        /*0656*/ 	.byte	0x07
	.zero		1


	//   ....[82]....
        /*0658*/ 	.word	0x00004760
        /*065c*/ 	.word	0x000000ff
        /*0660*/ 	.word	0x00000000
        /*0664*/ 	.short	0x0101
        /*0666*/ 	.byte	0x0d
	.zero		1


	//   ....[83]....
        /*0668*/ 	.word	0x00004770
        /*066c*/ 	.word	0x000000ff
        /*0670*/ 	.word	0x00000060
        /*0674*/ 	.short	0x010a
        /*0676*/ 	.byte	0x07
	.zero		1


	//   ....[84]....
        /*0678*/ 	.word	0x000048c0
        /*067c*/ 	.word	0x000000ff
        /*0680*/ 	.word	0x00000040
        /*0684*/ 	.short	0x010b
        /*0686*/ 	.byte	0x07
	.zero		1


	//   ....[85]....
        /*0688*/ 	.word	0x000048d0
        /*068c*/ 	.word	0x000000ff
        /*0690*/ 	.word	0x00000000
        /*0694*/ 	.short	0x0101
        /*0696*/ 	.byte	0x15
	.zero		1


	//   ....[86]....
        /*0698*/ 	.word	0x000048e0
        /*069c*/ 	.word	0x000000ff
        /*06a0*/ 	.word	0x00000068
        /*06a4*/ 	.short	0x010a
        /*06a6*/ 	.byte	0x07
	.zero		1


	//   ....[87]....
        /*06a8*/ 	.word	0x00004a30
        /*06ac*/ 	.word	0x000000ff
        /*06b0*/ 	.word	0x00000048
        /*06b4*/ 	.short	0x010b
        /*06b6*/ 	.byte	0x07
	.zero		1


	//   ....[88]....
        /*06b8*/ 	.word	0x00004a40
        /*06bc*/ 	.word	0x000000ff
        /*06c0*/ 	.word	0x00000000
        /*06c4*/ 	.short	0x0101
        /*06c6*/ 	.byte	0x0f
	.zero		1


	//   ....[89]....
        /*06c8*/ 	.word	0x00004a50
        /*06cc*/ 	.word	0x000000ff
        /*06d0*/ 	.word	0x00000070
        /*06d4*/ 	.short	0x010a
        /*06d6*/ 	.byte	0x07
	.zero		1


	//   ....[90]....
        /*06d8*/ 	.word	0x00004bd0
        /*06dc*/ 	.word	0x000000ff
        /*06e0*/ 	.word	0x00000050
        /*06e4*/ 	.short	0x010b
        /*06e6*/ 	.byte	0x07
	.zero		1


	//   ....[91]....
        /*06e8*/ 	.word	0x00004c10
        /*06ec*/ 	.word	0x000000ff
        /*06f0*/ 	.word	0x00000000
        /*06f4*/ 	.short	0x0101
        /*06f6*/ 	.byte	0x0e
	.zero		1


	//   ....[92]....
        /*06f8*/ 	.word	0x00004c50
        /*06fc*/ 	.word	0x000000ff
        /*0700*/ 	.word	0x00000078
        /*0704*/ 	.short	0x010a
        /*0706*/ 	.byte	0x07
	.zero		1


	//   ....[93]....
        /*0708*/ 	.word	0x00004e80
        /*070c*/ 	.word	0x000000ff
        /*0710*/ 	.word	0x00000058
        /*0714*/ 	.short	0x010b
        /*0716*/ 	.byte	0x07
	.zero		1


	//   ....[94]....
        /*0718*/ 	.word	0x00004ea0
        /*071c*/ 	.word	0x000000ff
        /*0720*/ 	.word	0x00000000
        /*0724*/ 	.short	0x0101
        /*0726*/ 	.byte	0x0d
	.zero		1


	//   ....[95]....
        /*0728*/ 	.word	0x00004ec0
        /*072c*/ 	.word	0x000000ff
        /*0730*/ 	.word	0x00000060
        /*0734*/ 	.short	0x010a
        /*0736*/ 	.byte	0x07
	.zero		1


	//   ....[96]....
        /*0738*/ 	.word	0x00004ee0
        /*073c*/ 	.word	0x000000ff
        /*0740*/ 	.word	0x00000068
        /*0744*/ 	.short	0x010a
        /*0746*/ 	.byte	0x07
	.zero		1


	//   ....[97]....
        /*0748*/ 	.word	0x00004f00
        /*074c*/ 	.word	0x000000ff
        /*0750*/ 	.word	0x00000070
        /*0754*/ 	.short	0x010a
        /*0756*/ 	.byte	0x07
	.zero		1


	//   ....[98]....
        /*0758*/ 	.word	0x00004f50
        /*075c*/ 	.word	0x00000002
        /*0760*/ 	.word	0x00000078
        /*0764*/ 	.short	0x010a
        /*0766*/ 	.byte	0xff
	.zero		1


	//   ....[99]....
        /*0768*/ 	.word	0x000052b0
        /*076c*/ 	.word	0x00000000
        /*0770*/ 	.word	0x00000090
        /*0774*/ 	.short	0x010a
        /*0776*/ 	.byte	0xff
	.zero		1


	//   ....[100]....
        /*0778*/ 	.word	0x000053c0
        /*077c*/ 	.word	0x00000000
        /*0780*/ 	.word	0x00000000
        /*0784*/ 	.short	0x0101
        /*0786*/ 	.byte	0xff
	.zero		1


	//   ....[101]....
        /*0788*/ 	.word	0x00005e40
        /*078c*/ 	.word	0x000000ff
        /*0790*/ 	.word	0x00000040
        /*0794*/ 	.short	0x010a
        /*0796*/ 	.byte	0x30
	.zero		1


	//   ....[102]....
        /*0798*/ 	.word	0x00005e70
        /*079c*/ 	.word	0x00000053
        /*07a0*/ 	.word	0x000000b0
        /*07a4*/ 	.short	0x010a
        /*07a6*/ 	.byte	0xff
	.zero		1


	//   ....[103]....
        /*07a8*/ 	.word	0x00005fe0
        /*07ac*/ 	.word	0x000000ff
        /*07b0*/ 	.word	0x00000040
        /*07b4*/ 	.short	0x010a
        /*07b6*/ 	.byte	0x30
	.zero		1


	//   ....[104]....
        /*07b8*/ 	.word	0x000060e0
        /*07bc*/ 	.word	0x00000053
        /*07c0*/ 	.word	0x000000b0
        /*07c4*/ 	.short	0x010a
        /*07c6*/ 	.byte	0xff
	.zero		1


	//   ....[105]....
        /*07c8*/ 	.word	0x000068e0
        /*07cc*/ 	.word	0x00000000
        /*07d0*/ 	.word	0x00000000
        /*07d4*/ 	.short	0x0101
        /*07d6*/ 	.byte	0xff
	.zero		1


	//   ....[106]....
        /*07d8*/ 	.word	0x000068f0
        /*07dc*/ 	.word	0x00000002
        /*07e0*/ 	.word	0x00000040
        /*07e4*/ 	.short	0x010a
        /*07e6*/ 	.byte	0xff
	.zero		1


	//   ....[107]....
        /*07e8*/ 	.word	0x000069c0
        /*07ec*/ 	.word	0x00000002
        /*07f0*/ 	.word	0x00000040
        /*07f4*/ 	.short	0x010a
        /*07f6*/ 	.byte	0xff
	.zero		1


	//   ....[108]....
        /*07f8*/ 	.word	0x00007240
        /*07fc*/ 	.word	0x00000015
        /*0800*/ 	.word	0x00000000
        /*0804*/ 	.short	0x0101
        /*0806*/ 	.byte	0xff
	.zero		1


	//   ....[109]....
        /*0808*/ 	.word	0x00007260
        /*080c*/ 	.word	0x00000000
        /*0810*/ 	.word	0x00000040
        /*0814*/ 	.short	0x010a
        /*0816*/ 	.byte	0xff
	.zero		1


	//   ....[110]....
        /*0818*/ 	.word	0x00007320
        /*081c*/ 	.word	0x00000000
        /*0820*/ 	.word	0x00000040
        /*0824*/ 	.short	0x010a
        /*0826*/ 	.byte	0xff
	.zero		1


	//   ....[111]....
        /*0828*/ 	.word	0x00007bb0
        /*082c*/ 	.word	0x00000015
        /*0830*/ 	.word	0x00000000
        /*0834*/ 	.short	0x0101
        /*0836*/ 	.byte	0xff
	.zero		1


	//   ....[112]....
        /*0838*/ 	.word	0x00007bd0
        /*083c*/ 	.word	0x00000000
        /*0840*/ 	.word	0x00000040
        /*0844*/ 	.short	0x010a
        /*0846*/ 	.byte	0xff
	.zero		1


	//   ....[113]....
        /*0848*/ 	.word	0x00007c90
        /*084c*/ 	.word	0x00000000
        /*0850*/ 	.word	0x00000040
        /*0854*/ 	.short	0x010a
        /*0856*/ 	.byte	0xff
	.zero		1


	//   ....[114]....
        /*0858*/ 	.word	0x00008550
        /*085c*/ 	.word	0x00000015
        /*0860*/ 	.word	0x00000000
        /*0864*/ 	.short	0x0101
        /*0866*/ 	.byte	0xff
	.zero		1


	//   ....[115]....
        /*0868*/ 	.word	0x00008570
        /*086c*/ 	.word	0x00000000
        /*0870*/ 	.word	0x00000040
        /*0874*/ 	.short	0x010a
        /*0876*/ 	.byte	0xff
	.zero		1


	//   ....[116]....
        /*0878*/ 	.word	0x00008630
        /*087c*/ 	.word	0x00000000
        /*0880*/ 	.word	0x00000040
        /*0884*/ 	.short	0x010a
        /*0886*/ 	.byte	0xff
	.zero		1


	//   ....[117]....
        /*0888*/ 	.word	0x00008f30
        /*088c*/ 	.word	0x00000015
        /*0890*/ 	.word	0x00000000
        /*0894*/ 	.short	0x0101
        /*0896*/ 	.byte	0xff
	.zero		1


	//   ....[118]....
        /*0898*/ 	.word	0x00008f50
        /*089c*/ 	.word	0x00000000
        /*08a0*/ 	.word	0x00000040
        /*08a4*/ 	.short	0x010a
        /*08a6*/ 	.byte	0xff
	.zero		1


	//   ....[119]....
        /*08a8*/ 	.word	0x00009010
        /*08ac*/ 	.word	0x00000000
        /*08b0*/ 	.word	0x00000040
        /*08b4*/ 	.short	0x010a
        /*08b6*/ 	.byte	0xff
	.zero		1


	//   ....[120]....
        /*08b8*/ 	.word	0x000098e0
        /*08bc*/ 	.word	0x00000015
        /*08c0*/ 	.word	0x00000000
        /*08c4*/ 	.short	0x0101
        /*08c6*/ 	.byte	0xff
	.zero		1


	//   ....[121]....
        /*08c8*/ 	.word	0x00009900
        /*08cc*/ 	.word	0x00000000
        /*08d0*/ 	.word	0x00000040
        /*08d4*/ 	.short	0x010a
        /*08d6*/ 	.byte	0xff
	.zero		1


	//   ....[122]....
        /*08d8*/ 	.word	0x000099c0
        /*08dc*/ 	.word	0x00000000
        /*08e0*/ 	.word	0x00000040
        /*08e4*/ 	.short	0x010a
        /*08e6*/ 	.byte	0xff
	.zero		1


	//   ....[123]....
        /*08e8*/ 	.word	0x0000a290
        /*08ec*/ 	.word	0x00000015
        /*08f0*/ 	.word	0x00000000
        /*08f4*/ 	.short	0x0101
        /*08f6*/ 	.byte	0xff
	.zero		1


	//   ....[124]....
        /*08f8*/ 	.word	0x0000a2b0
        /*08fc*/ 	.word	0x00000000
        /*0900*/ 	.word	0x00000040
        /*0904*/ 	.short	0x010a
        /*0906*/ 	.byte	0xff
	.zero		1


	//   ....[125]....
        /*0908*/ 	.word	0x0000a370
        /*090c*/ 	.word	0x00000000
        /*0910*/ 	.word	0x00000040
        /*0914*/ 	.short	0x010a
        /*0916*/ 	.byte	0xff
	.zero		1


	//   ....[126]....
        /*0918*/ 	.word	0x0000a6e0
        /*091c*/ 	.word	0x000000ff
        /*0920*/ 	.word	0x00000000
        /*0924*/ 	.short	0x0101
        /*0926*/ 	.byte	0x05
	.zero		1


	//   ....[127]....
        /*0928*/ 	.word	0x0000ac50
        /*092c*/ 	.word	0x00000000
        /*0930*/ 	.word	0x00000000
        /*0934*/ 	.short	0x0101
        /*0936*/ 	.byte	0xff
	.zero		1


	//   ....[128]....
        /*0938*/ 	.word	0x0000aec0
        /*093c*/ 	.word	0x000000ff
        /*0940*/ 	.word	0x00000000
        /*0944*/ 	.short	0x0101
        /*0946*/ 	.byte	0x04
	.zero		1


	//   ....[129]....
        /*0948*/ 	.word	0x0000aee0
        /*094c*/ 	.word	0x00000002
        /*0950*/ 	.word	0x00000100
        /*0954*/ 	.short	0x010a
        /*0956*/ 	.byte	0xff
	.zero		1


	//   ....[130]....
        /*0958*/ 	.word	0x0000af40
        /*095c*/ 	.word	0x00000002
        /*0960*/ 	.word	0x00000020
        /*0964*/ 	.short	0x010a
        /*0966*/ 	.byte	0xff
	.zero		1


	//   ....[131]....
        /*0968*/ 	.word	0x0000afa0
        /*096c*/ 	.word	0x00000002
        /*0970*/ 	.word	0x00000020
        /*0974*/ 	.short	0x010a
        /*0976*/ 	.byte	0xff
	.zero		1


	//   ....[132]....
        /*0978*/ 	.word	0x0000aff0
        /*097c*/ 	.word	0x00000002
        /*0980*/ 	.word	0x00000090
        /*0984*/ 	.short	0x010a
        /*0986*/ 	.byte	0xff
	.zero		1


	//   ....[133]....
        /*0988*/ 	.word	0x0000b050
        /*098c*/ 	.word	0x00000000
        /*0990*/ 	.word	0x00000000
        /*0994*/ 	.short	0x010a
        /*0996*/ 	.byte	0xff
	.zero		1


	//   ....[134]....
        /*0998*/ 	.word	0x0000b0b0
        /*099c*/ 	.word	0x00000000
        /*09a0*/ 	.word	0x00000000
        /*09a4*/ 	.short	0x010a
        /*09a6*/ 	.byte	0xff
	.zero		1


	//   ....[135]....
        /*09a8*/ 	.word	0x0000b110
        /*09ac*/ 	.word	0x00000000
        /*09b0*/ 	.word	0x00000000
        /*09b4*/ 	.short	0x010a
        /*09b6*/ 	.byte	0xff
	.zero		1


	//   ....[136]....
        /*09b8*/ 	.word	0x0000b160
        /*09bc*/ 	.word	0x00000000
        /*09c0*/ 	.word	0x000000f0
        /*09c4*/ 	.short	0x010a
        /*09c6*/ 	.byte	0xff
	.zero		1


	//   ....[137]....
        /*09c8*/ 	.word	0x0000b1c0
        /*09cc*/ 	.word	0x00000000
        /*09d0*/ 	.word	0x000000a0
        /*09d4*/ 	.short	0x010a
        /*09d6*/ 	.byte	0xff
	.zero		1


	//   ....[138]....
        /*09d8*/ 	.word	0x0000b210
        /*09dc*/ 	.word	0x00000000
        /*09e0*/ 	.word	0x00000090
        /*09e4*/ 	.short	0x010a
        /*09e6*/ 	.byte	0xff
	.zero		1


	//   ....[139]....
        /*09e8*/ 	.word	0x0000b270
        /*09ec*/ 	.word	0x00000000
        /*09f0*/ 	.word	0x000000a0
        /*09f4*/ 	.short	0x010a
        /*09f6*/ 	.byte	0xff
	.zero		1


	//   ....[140]....
        /*09f8*/ 	.word	0x0000b2c0
        /*09fc*/ 	.word	0x00000000
        /*0a00*/ 	.word	0x00000090
        /*0a04*/ 	.short	0x010a
        /*0a06*/ 	.byte	0xff
	.zero		1


	//   ....[141]....
        /*0a08*/ 	.word	0x0000b320
        /*0a0c*/ 	.word	0x00000002
        /*0a10*/ 	.word	0x000000d0
        /*0a14*/ 	.short	0x010a
        /*0a16*/ 	.byte	0xff
	.zero		1


	//   ....[142]....
        /*0a18*/ 	.word	0x0000b380
        /*0a1c*/ 	.word	0x00000000
        /*0a20*/ 	.word	0x00000000
        /*0a24*/ 	.short	0x010a
        /*0a26*/ 	.byte	0xff
	.zero		1


	//   ....[143]....
        /*0a28*/ 	.word	0x0000b3e0
        /*0a2c*/ 	.word	0x00000000
        /*0a30*/ 	.word	0x00000000
        /*0a34*/ 	.short	0x010a
        /*0a36*/ 	.byte	0xff
	.zero		1


	//   ....[144]....
        /*0a38*/ 	.word	0x0000b440
        /*0a3c*/ 	.word	0x00000000
        /*0a40*/ 	.word	0x00000000
        /*0a44*/ 	.short	0x010a
        /*0a46*/ 	.byte	0xff
	.zero		1


	//   ....[145]....
        /*0a48*/ 	.word	0x0000b4a0
        /*0a4c*/ 	.word	0x00000000
        /*0a50*/ 	.word	0x00000000
        /*0a54*/ 	.short	0x010a
        /*0a56*/ 	.byte	0xff
	.zero		1


	//   ....[146]....
        /*0a58*/ 	.word	0x0000b500
        /*0a5c*/ 	.word	0x00000000
        /*0a60*/ 	.word	0x00000000
        /*0a64*/ 	.short	0x010a
        /*0a66*/ 	.byte	0xff
	.zero		1


	//   ....[147]....
        /*0a68*/ 	.word	0x0000b550
        /*0a6c*/ 	.word	0x00000000
        /*0a70*/ 	.word	0x00000090
        /*0a74*/ 	.short	0x010a
        /*0a76*/ 	.byte	0xff
	.zero		1


	//   ....[148]....
        /*0a78*/ 	.word	0x0000b5b0
        /*0a7c*/ 	.word	0x00000000
        /*0a80*/ 	.word	0x00000088
        /*0a84*/ 	.short	0x010a
        /*0a86*/ 	.byte	0xff
	.zero		1


	//   ....[149]....
        /*0a88*/ 	.word	0x0000b610
        /*0a8c*/ 	.word	0x00000000
        /*0a90*/ 	.word	0x00000060
        /*0a94*/ 	.short	0x010a
        /*0a96*/ 	.byte	0xff
	.zero		1


	//   ....[150]....
        /*0a98*/ 	.word	0x0000b670
        /*0a9c*/ 	.word	0x00000000
        /*0aa0*/ 	.word	0x00000068
        /*0aa4*/ 	.short	0x010a
        /*0aa6*/ 	.byte	0xff
	.zero		1


	//   ....[151]....
        /*0aa8*/ 	.word	0x0000b6d0
        /*0aac*/ 	.word	0x00000000
        /*0ab0*/ 	.word	0x00000070
        /*0ab4*/ 	.short	0x010a
        /*0ab6*/ 	.byte	0xff
	.zero		1


	//   ....[152]....
        /*0ab8*/ 	.word	0x0000b730
        /*0abc*/ 	.word	0x00000000
        /*0ac0*/ 	.word	0x00000078
        /*0ac4*/ 	.short	0x010a
        /*0ac6*/ 	.byte	0xff
	.zero		1


	//   ....[153]....
        /*0ac8*/ 	.word	0x0000b790
        /*0acc*/ 	.word	0x00000000
        /*0ad0*/ 	.word	0x00000060
        /*0ad4*/ 	.short	0x010a
        /*0ad6*/ 	.byte	0xff
	.zero		1


	//   ....[154]....
        /*0ad8*/ 	.word	0x0000b7f0
        /*0adc*/ 	.word	0x00000000
        /*0ae0*/ 	.word	0x00000068
        /*0ae4*/ 	.short	0x010a
        /*0ae6*/ 	.byte	0xff
	.zero		1


	//   ....[155]....
        /*0ae8*/ 	.word	0x0000b850
        /*0aec*/ 	.word	0x00000000
        /*0af0*/ 	.word	0x00000070
        /*0af4*/ 	.short	0x010a
        /*0af6*/ 	.byte	0xff
	.zero		1


	//   ....[156]....
        /*0af8*/ 	.word	0x0000b8b0
        /*0afc*/ 	.word	0x00000000
        /*0b00*/ 	.word	0x00000078
        /*0b04*/ 	.short	0x010a
        /*0b06*/ 	.byte	0xff
	.zero		1


	//   ....[157]....
        /*0b08*/ 	.word	0x0000b910
        /*0b0c*/ 	.word	0x00000000
        /*0b10*/ 	.word	0x00000060
        /*0b14*/ 	.short	0x010a
        /*0b16*/ 	.byte	0xff
	.zero		1


	//   ....[158]....
        /*0b18*/ 	.word	0x0000b970
        /*0b1c*/ 	.word	0x00000000
        /*0b20*/ 	.word	0x00000068
        /*0b24*/ 	.short	0x010a
        /*0b26*/ 	.byte	0xff
	.zero		1


	//   ....[159]....
        /*0b28*/ 	.word	0x0000b9d0
        /*0b2c*/ 	.word	0x00000002
        /*0b30*/ 	.word	0x00000070
        /*0b34*/ 	.short	0x010a
        /*0b36*/ 	.byte	0xff
	.zero		1


	//   ....[160]....
        /*0b38*/ 	.word	0x0000ba20
        /*0b3c*/ 	.word	0x00000000
        /*0b40*/ 	.word	0x00000090
        /*0b44*/ 	.short	0x010a
        /*0b46*/ 	.byte	0xff
	.zero		1


	//   ....[161]....
        /*0b48*/ 	.word	0x0000ba80
        /*0b4c*/ 	.word	0x00000000
        /*0b50*/ 	.word	0x00000040
        /*0b54*/ 	.short	0x010a
        /*0b56*/ 	.byte	0xff
	.zero		1


	//   ....[162]....
        /*0b58*/ 	.word	0x0000bad0
        /*0b5c*/ 	.word	0x00000053
        /*0b60*/ 	.word	0x000000b0
        /*0b64*/ 	.short	0x010a
        /*0b66*/ 	.byte	0xff
	.zero		1


	//   ....[163]....
        /*0b68*/ 	.word	0x0000bb20
        /*0b6c*/ 	.word	0x00000002
        /*0b70*/ 	.word	0x00000040
        /*0b74*/ 	.short	0x010a
        /*0b76*/ 	.byte	0xff
	.zero		1


	//   ....[164]....
        /*0b78*/ 	.word	0x0000bb70
        /*0b7c*/ 	.word	0x00000000
        /*0b80*/ 	.word	0x00000040
        /*0b84*/ 	.short	0x010a
        /*0b86*/ 	.byte	0xff
	.zero		1


	//   ....[165]....
        /*0b88*/ 	.word	0x0000bbc0
        /*0b8c*/ 	.word	0x00000000
        /*0b90*/ 	.word	0x00000040
        /*0b94*/ 	.short	0x010a
        /*0b96*/ 	.byte	0xff
	.zero		1


	//   ....[166]....
        /*0b98*/ 	.word	0x0000bc10
        /*0b9c*/ 	.word	0x00000000
        /*0ba0*/ 	.word	0x00000040
        /*0ba4*/ 	.short	0x010a
        /*0ba6*/ 	.byte	0xff
	.zero		1


	//   ....[167]....
        /*0ba8*/ 	.word	0x0000bc60
        /*0bac*/ 	.word	0x00000000
        /*0bb0*/ 	.word	0x00000040
        /*0bb4*/ 	.short	0x010a
        /*0bb6*/ 	.byte	0xff
	.zero		1


	//   ....[168]....
        /*0bb8*/ 	.word	0x0000bcb0
        /*0bbc*/ 	.word	0x00000000
        /*0bc0*/ 	.word	0x00000040
        /*0bc4*/ 	.short	0x010a
        /*0bc6*/ 	.byte	0xff
	.zero		1


	//   ....[169]....
        /*0bc8*/ 	.word	0x0000bd00
        /*0bcc*/ 	.word	0x00000000
        /*0bd0*/ 	.word	0x00000040
        /*0bd4*/ 	.short	0x010a
        /*0bd6*/ 	.byte	0xff
	.zero		1


	//----- nvinfo : EIATTR_NUM_MBARRIERS
	.align		4
.L_47:
        /*0bd8*/ 	.byte	0x03, 0x38
        /*0bda*/ 	.short	0x0022


	//----- nvinfo : EIATTR_EXIT_INSTR_OFFSETS
	.align		4
        /*0bdc*/ 	.byte	0x04, 0x1c
        /*0bde*/ 	.short	(.L_49 - .L_48)


	//   ....[0]....
.L_48:
        /*0be0*/ 	.word	0x00002500


	//   ....[1]....
        /*0be4*/ 	.word	0x000029f0


	//   ....[2]....
        /*0be8*/ 	.word	0x00002a50


	//   ....[3]....
        /*0bec*/ 	.word	0x000039b0


	//   ....[4]....
        /*0bf0*/ 	.word	0x00004f80


	//   ....[5]....
        /*0bf4*/ 	.word	0x00004fc0


	//   ....[6]....
        /*0bf8*/ 	.word	0x0000adb0


	//   ....[7]....
        /*0bfc*/ 	.word	0x0000ae30


	//   ....[8]....
        /*0c00*/ 	.word	0x0000ae60


	//   ....[9]....
        /*0c04*/ 	.word	0x0000aed0


	//----- nvinfo : EIATTR_MAX_THREADS
	.align		4
.L_49:
        /*0c08*/ 	.byte	0x04, 0x05
        /*0c0a*/ 	.short	(.L_51 - .L_50)
.L_50:
        /*0c0c*/ 	.word	0x00000100
        /*0c10*/ 	.word	0x00000001
        /*0c14*/ 	.word	0x00000001


	//----- nvinfo : EIATTR_CRS_STACK_SIZE
	.align		4
.L_51:
        /*0c18*/ 	.byte	0x04, 0x1e
        /*0c1a*/ 	.short	(.L_53 - .L_52)
.L_52:
        /*0c1c*/ 	.word	0x00000000


	//----- nvinfo : EIATTR_CBANK_PARAM_SIZE
	.align		4
.L_53:
        /*0c20*/ 	.byte	0x03, 0x19
        /*0c22*/ 	.short	0x0800


	//----- nvinfo : EIATTR_PARAM_CBANK
	.align		4
        /*0c24*/ 	.byte	0x04, 0x0a
        /*0c26*/ 	.short	(.L_55 - .L_54)
	.align		4
.L_54:
        /*0c28*/ 	.word	index@(.nv.constant0._ZN7cutlass13device_kernelINS_4gemm6kernel13GemmUniversalIN4cute5tupleIJiiiiEEENS1_10collective13CollectiveMmaINS1_35MainloopSm100TmaUmmaWarpSpecializedILi4ELi2ELi4ENS5_IJNS4_1CILi1EEESB_SB_EEEEENS5_IJNSA_ILi64EEENSA_ILi256EEENSA_ILi32EEEEEENS_10tfloat32_tENS5_IJlSB_lEEESI_SJ_NS4_8TiledMMAINS4_8MMA_AtomIJNS4_17SM100_MMA_TF32_SSISI_SI_fLi64ELi256ELNS4_4UMMA5MajorE0ELSO_0ELNSN_7ScaleInE0ELSP_0EEEEEENS4_6LayoutISC_NS5_IJNSA_ILi0EEEST_ST_EEEEENS5_IJNS4_10UnderscoreESW_SW_EEEEENS4_13SM90_TMA_LOADENS4_14ComposedLayoutINS4_7SwizzleILi3ELi4ELi3EEENS4_18smem_ptr_flag_bitsILi32EEENSS_INS5_IJNSA_ILi8EEESG_EEENS5_IJSG_SB_EEEEEEEvNS4_8identityESZ_S19_vS1A_EENS_8epilogue10collective18CollectiveEpilogueINS1C_23Sm100TmaWarpSpecializedILi4ELi2ELi16ELb1ELb0EEEJSH_NS5_IJNSS_ISE_SB_EENSS_ISG_SB_EEEEESI_SJ_SI_SJ_NS1C_6fusion15FusionCallbacksIS1G_NS1K_17LinearCombinationISI_fSI_fLNS_15FloatRoundStyleE2EEESH_S1J_JEEENS4_5SM1004TMEM4LOAD26SM100_TMEM_LOAD_16dp128b8xESZ_S19_NS4_17SM75_U32x4_LDSM_NENS4_14SM90_TMA_STOREES19_NS4_17SM90_U32x4_STSM_NENS4_39AutoVectorizingCopyWithAssumedAlignmentILi128EEEEEEvvEEEEvNT_6ParamsE)
        /*0c2c*/ 	.short	0x0380
        /*0c2e*/ 	.short	0x0800


	//----- nvinfo : EIATTR_SW_WAR
	.align		4
.L_55:
        /*0c30*/ 	.byte	0x04, 0x36
        /*0c32*/ 	.short	(.L_57 - .L_56)
.L_56:
        /*0c34*/ 	.word	0x00000008
.L_57:


//--------------------- .nv.callgraph             --------------------------
	.section	.nv.callgraph,"",@"SHT_CUDA_CALLGRAPH"
	.align	4
	.sectionentsize	8
	.align		4
        /*0000*/ 	.word	0x00000000
	.align		4
        /*0004*/ 	.word	0xffffffff
	.align		4
        /*0008*/ 	.word	index@(_ZN7cutlass13device_kernelINS_4gemm6kernel13GemmUniversalIN4cute5tupleIJiiiiEEENS1_10collective13CollectiveMmaINS1_35MainloopSm100TmaUmmaWarpSpecializedILi4ELi2ELi4ENS5_IJNS4_1CILi1EEESB_SB_EEEEENS5_IJNSA_ILi64EEENSA_ILi256EEENSA_ILi32EEEEEENS_10tfloat32_tENS5_IJlSB_lEEESI_SJ_NS4_8TiledMMAINS4_8MMA_AtomIJNS4_17SM100_MMA_TF32_SSISI_SI_fLi64ELi256ELNS4_4UMMA5MajorE0ELSO_0ELNSN_7ScaleInE0ELSP_0EEEEEENS4_6LayoutISC_NS5_IJNSA_ILi0EEEST_ST_EEEEENS5_IJNS4_10UnderscoreESW_SW_EEEEENS4_13SM90_TMA_LOADENS4_14ComposedLayoutINS4_7SwizzleILi3ELi4ELi3EEENS4_18smem_ptr_flag_bitsILi32EEENSS_INS5_IJNSA_ILi8EEESG_EEENS5_IJSG_SB_EEEEEEEvNS4_8identityESZ_S19_vS1A_EENS_8epilogue10collective18CollectiveEpilogueINS1C_23Sm100TmaWarpSpecializedILi4ELi2ELi16ELb1ELb0EEEJSH_NS5_IJNSS_ISE_SB_EENSS_ISG_SB_EEEEESI_SJ_SI_SJ_NS1C_6fusion15FusionCallbacksIS1G_NS1K_17LinearCombinationISI_fSI_fLNS_15FloatRoundStyleE2EEESH_S1J_JEEENS4_5SM1004TMEM4LOAD26SM100_TMEM_LOAD_16dp128b8xESZ_S19_NS4_17SM75_U32x4_LDSM_NENS4_14SM90_TMA_STOREES19_NS4_17SM90_U32x4_STSM_NENS4_39AutoVectorizingCopyWithAssumedAlignmentILi128EEEEEEvvEEEEvNT_6ParamsE)
	.align		4
        /*000c*/ 	.word	index@(__assertfail)
	.align		4
        /*0010*/ 	.word	0x00000000
	.align		4
        /*0014*/ 	.word	0xfffffffe
	.align		4
        /*0018*/ 	.word	0x00000000
	.align		4
        /*001c*/ 	.word	0xfffffffd
	.align		4
        /*0020*/ 	.word	0x00000000
	.align		4
        /*0024*/ 	.word	0xfffffffc


//--------------------- .nv.constant4             --------------------------
	.section	.nv.constant4,"a",@progbits
	.align	8
	.align		8
.nv.constant4:
        /*0000*/ 	.dword	__assertfail
	.align		8
        /*0008*/ 	.dword	__unnamed_1
	.align		8
        /*0010*/ 	.dword	__unnamed_2
	.align		8
        /*0018*/ 	.dword	_ZN40_INTERNAL_b74a8826_4_k_cu_1a946b5a_305084cuda3std3__45__cpo5beginE
	.align		8
        /*0020*/ 	.dword	_ZN40_INTERNAL_b74a8826_4_k_cu_1a946b5a_305084cuda3std3__45__cpo3endE
	.align		8
        /*0028*/ 	.dword	_ZN40_INTERNAL_b74a8826_4_k_cu_1a946b5a_305084cuda3std3__45__cpo6cbeginE
	.align		8
        /*0030*/ 	.dword	_ZN40_INTERNAL_b74a8826_4_k_cu_1a946b5a_305084cuda3std3__45__cpo4cendE
	.align		8
        /*0038*/ 	.dword	_ZN40_INTERNAL_b74a8826_4_k_cu_1a946b5a_305084cuda3std3__442_GLOBAL__N__b74a8826_4_k_cu_1a946b5a_305086ignoreE
	.align		8
        /*0040*/ 	.dword	_ZN40_INTERNAL_b74a8826_4_k_cu_1a946b5a_305084cuda3std3__419piecewise_constructE
	.align		8
        /*0048*/ 	.dword	_ZN40_INTERNAL_b74a8826_4_k_cu_1a946b5a_305084cuda3std3__48in_placeE
	.align		8
        /*0050*/ 	.dword	_ZN40_INTERNAL_b74a8826_4_k_cu_1a946b5a_305084cuda3std6ranges3__45__cpo4swapE
	.align		8
        /*0058*/ 	.dword	_ZN40_INTERNAL_b74a8826_4_k_cu_1a946b5a_305084cuda3std6ranges3__45__cpo9iter_moveE
	.align		8
        /*0060*/ 	.dword	_ZN40_INTERNAL_b74a8826_4_k_cu_1a946b5a_305084cute7productE
	.align		8
        /*0068*/ 	.dword	_ZN40_INTERNAL_b74a8826_4_k_cu_1a946b5a_305084cute1_E
	.align		8
        /*0070*/ 	.dword	$str$25
	.align		8
        /*0078*/ 	.dword	$str$26
	.align		8
        /*0080*/ 	.dword	$str$27
	.align		8
        /*0088*/ 	.dword	$str$28


//--------------------- .text._ZN7cutlass13device_kernelINS_4gemm6kernel13GemmUniversalIN4cute5tupleIJiiiiEEENS1_10collective13CollectiveMmaINS1_35MainloopSm100TmaUmmaWarpSpecializedILi4ELi2ELi4ENS5_IJNS4_1CILi1EEESB_SB_EEEEENS5_IJNSA_ILi64EEENSA_ILi256EEENSA_ILi32EEEEEENS_10tfloat32_tENS5_IJlSB_lEEESI_SJ_NS4_8TiledMMAINS4_8MMA_AtomIJNS4_17SM100_MMA_TF32_SSISI_SI_fLi64ELi256ELNS4_4UMMA5MajorE0ELSO_0ELNSN_7ScaleInE0ELSP_0EEEEEENS4_6LayoutISC_NS5_IJNSA_ILi0EEEST_ST_EEEEENS5_IJNS4_10UnderscoreESW_SW_EEEEENS4_13SM90_TMA_LOADENS4_14ComposedLayoutINS4_7SwizzleILi3ELi4ELi3EEENS4_18smem_ptr_flag_bitsILi32EEENSS_INS5_IJNSA_ILi8EEESG_EEENS5_IJSG_SB_EEEEEEEvNS4_8identityESZ_S19_vS1A_EENS_8epilogue10collective18CollectiveEpilogueINS1C_23Sm100TmaWarpSpecializedILi4ELi2ELi16ELb1ELb0EEEJSH_NS5_IJNSS_ISE_SB_EENSS_ISG_SB_EEEEESI_SJ_SI_SJ_NS1C_6fusion15FusionCallbacksIS1G_NS1K_17LinearCombinationISI_fSI_fLNS_15FloatRoundStyleE2EEESH_S1J_JEEENS4_5SM1004TMEM4LOAD26SM100_TMEM_LOAD_16dp128b8xESZ_S19_NS4_17SM75_U32x4_LDSM_NENS4_14SM90_TMA_STOREES19_NS4_17SM90_U32x4_STSM_NENS4_39AutoVectorizingCopyWithAssumedAlignmentILi128EEEEEEvvEEEEvNT_6ParamsE --------------------------
	.section	.text._ZN7cutlass13device_kernelINS_4gemm6kernel13GemmUniversalIN4cute5tupleIJiiiiEEENS1_10collective13CollectiveMmaINS1_35MainloopSm100TmaUmmaWarpSpecializedILi4ELi2ELi4ENS5_IJNS4_1CILi1EEESB_SB_EEEEENS5_IJNSA_ILi64EEENSA_ILi256EEENSA_ILi32EEEEEENS_10tfloat32_tENS5_IJlSB_lEEESI_SJ_NS4_8TiledMMAINS4_8MMA_AtomIJNS4_17SM100_MMA_TF32_SSISI_SI_fLi64ELi256ELNS4_4UMMA5MajorE0ELSO_0ELNSN_7ScaleInE0ELSP_0EEEEEENS4_6LayoutISC_NS5_IJNSA_ILi0EEEST_ST_EEEEENS5_IJNS4_10UnderscoreESW_SW_EEEEENS4_13SM90_TMA_LOADENS4_14ComposedLayoutINS4_7SwizzleILi3ELi4ELi3EEENS4_18smem_ptr_flag_bitsILi32EEENSS_INS5_IJNSA_ILi8EEESG_EEENS5_IJSG_SB_EEEEEEEvNS4_8identityESZ_S19_vS1A_EENS_8epilogue10collective18CollectiveEpilogueINS1C_23Sm100TmaWarpSpecializedILi4ELi2ELi16ELb1ELb0EEEJSH_NS5_IJNSS_ISE_SB_EENSS_ISG_SB_EEEEESI_SJ_SI_SJ_NS1C_6fusion15FusionCallbacksIS1G_NS1K_17LinearCombinationISI_fSI_fLNS_15FloatRoundStyleE2EEESH_S1J_JEEENS4_5SM1004TMEM4LOAD26SM100_TMEM_LOAD_16dp128b8xESZ_S19_NS4_17SM75_U32x4_LDSM_NENS4_14SM90_TMA_STOREES19_NS4_17SM90_U32x4_STSM_NENS4_39AutoVectorizingCopyWithAssumedAlignmentILi128EEEEEEvvEEEEvNT_6ParamsE,"ax",@progbits
	.align	128
.text._ZN7cutlass13device_kernelINS_4gemm6kernel13GemmUniversalIN4cute5tupleIJiiiiEEENS1_10collective13CollectiveMmaINS1_35MainloopSm100TmaUmmaWarpSpecializedILi4ELi2ELi4ENS5_IJNS4_1CILi1EEESB_SB_EEEEENS5_IJNSA_ILi64EEENSA_ILi256EEENSA_ILi32EEEEEENS_10tfloat32_tENS5_IJlSB_lEEESI_SJ_NS4_8TiledMMAINS4_8MMA_AtomIJNS4_17SM100_MMA_TF32_SSISI_SI_fLi64ELi256ELNS4_4UMMA5MajorE0ELSO_0ELNSN_7ScaleInE0ELSP_0EEEEEENS4_6LayoutISC_NS5_IJNSA_ILi0EEEST_ST_EEEEENS5_IJNS4_10UnderscoreESW_SW_EEEEENS4_13SM90_TMA_LOADENS4_14ComposedLayoutINS4_7SwizzleILi3ELi4ELi3EEENS4_18smem_ptr_flag_bitsILi32EEENSS_INS5_IJNSA_ILi8EEESG_EEENS5_IJSG_SB_EEEEEEEvNS4_8identityESZ_S19_vS1A_EENS_8epilogue10collective18CollectiveEpilogueINS1C_23Sm100TmaWarpSpecializedILi4ELi2ELi16ELb1ELb0EEEJSH_NS5_IJNSS_ISE_SB_EENSS_ISG_SB_EEEEESI_SJ_SI_SJ_NS1C_6fusion15FusionCallbacksIS1G_NS1K_17LinearCombinationISI_fSI_fLNS_15FloatRoundStyleE2EEESH_S1J_JEEENS4_5SM1004TMEM4LOAD26SM100_TMEM_LOAD_16dp128b8xESZ_S19_NS4_17SM75_U32x4_LDSM_NENS4_14SM90_TMA_STOREES19_NS4_17SM90_U32x4_STSM_NENS4_39AutoVectorizingCopyWithAssumedAlignmentILi128EEEEEEvvEEEEvNT_6ParamsE:
        .type           _ZN7cutlass13device_kernelINS_4gemm6kernel13GemmUniversalIN4cute5tupleIJiiiiEEENS1_10collective13CollectiveMmaINS1_35MainloopSm100TmaUmmaWarpSpecializedILi4ELi2ELi4ENS5_IJNS4_1CILi1EEESB_SB_EEEEENS5_IJNSA_ILi64EEENSA_ILi256EEENSA_ILi32EEEEEENS_10tfloat32_tENS5_IJlSB_lEEESI_SJ_NS4_8TiledMMAINS4_8MMA_AtomIJNS4_17SM100_MMA_TF32_SSISI_SI_fLi64ELi256ELNS4_4UMMA5MajorE0ELSO_0ELNSN_7ScaleInE0ELSP_0EEEEEENS4_6LayoutISC_NS5_IJNSA_ILi0EEEST_ST_EEEEENS5_IJNS4_10UnderscoreESW_SW_EEEEENS4_13SM90_TMA_LOADENS4_14ComposedLayoutINS4_7SwizzleILi3ELi4ELi3EEENS4_18smem_ptr_flag_bitsILi32EEENSS_INS5_IJNSA_ILi8EEESG_EEENS5_IJSG_SB_EEEEEEEvNS4_8identityESZ_S19_vS1A_EENS_8epilogue10collective18CollectiveEpilogueINS1C_23Sm100TmaWarpSpecializedILi4ELi2ELi16ELb1ELb0EEEJSH_NS5_IJNSS_ISE_SB_EENSS_ISG_SB_EEEEESI_SJ_SI_SJ_NS1C_6fusion15FusionCallbacksIS1G_NS1K_17LinearCombinationISI_fSI_fLNS_15FloatRoundStyleE2EEESH_S1J_JEEENS4_5SM1004TMEM4LOAD26SM100_TMEM_LOAD_16dp128b8xESZ_S19_NS4_17SM75_U32x4_LDSM_NENS4_14SM90_TMA_STOREES19_NS4_17SM90_U32x4_STSM_NENS4_39AutoVectorizingCopyWithAssumedAlignmentILi128EEEEEEvvEEEEvNT_6ParamsE,@function
        .size           _ZN7cutlass13device_kernelINS_4gemm6kernel13GemmUniversalIN4cute5tupleIJiiiiEEENS1_10collective13CollectiveMmaINS1_35MainloopSm100TmaUmmaWarpSpecializedILi4ELi2ELi4ENS5_IJNS4_1CILi1EEESB_SB_EEEEENS5_IJNSA_ILi64EEENSA_ILi256EEENSA_ILi32EEEEEENS_10tfloat32_tENS5_IJlSB_lEEESI_SJ_NS4_8TiledMMAINS4_8MMA_AtomIJNS4_17SM100_MMA_TF32_SSISI_SI_fLi64ELi256ELNS4_4UMMA5MajorE0ELSO_0ELNSN_7ScaleInE0ELSP_0EEEEEENS4_6LayoutISC_NS5_IJNSA_ILi0EEEST_ST_EEEEENS5_IJNS4_10UnderscoreESW_SW_EEEEENS4_13SM90_TMA_LOADENS4_14ComposedLayoutINS4_7SwizzleILi3ELi4ELi3EEENS4_18smem_ptr_flag_bitsILi32EEENSS_INS5_IJNSA_ILi8EEESG_EEENS5_IJSG_SB_EEEEEEEvNS4_8identityESZ_S19_vS1A_EENS_8epilogue10collective18CollectiveEpilogueINS1C_23Sm100TmaWarpSpecializedILi4ELi2ELi16ELb1ELb0EEEJSH_NS5_IJNSS_ISE_SB_EENSS_ISG_SB_EEEEESI_SJ_SI_SJ_NS1C_6fusion15FusionCallbacksIS1G_NS1K_17LinearCombinationISI_fSI_fLNS_15FloatRoundStyleE2EEESH_S1J_JEEENS4_5SM1004TMEM4LOAD26SM100_TMEM_LOAD_16dp128b8xESZ_S19_NS4_17SM75_U32x4_LDSM_NENS4_14SM90_TMA_STOREES19_NS4_17SM90_U32x4_STSM_NENS4_39AutoVectorizingCopyWithAssumedAlignmentILi128EEEEEEvvEEEEvNT_6ParamsE,(.L_x_220 - _ZN7cutlass13device_kernelINS_4gemm6kernel13GemmUniversalIN4cute5tupleIJiiiiEEENS1_10collective13CollectiveMmaINS1_35MainloopSm100TmaUmmaWarpSpecializedILi4ELi2ELi4ENS5_IJNS4_1CILi1EEESB_SB_EEEEENS5_IJNSA_ILi64EEENSA_ILi256EEENSA_ILi32EEEEEENS_10tfloat32_tENS5_IJlSB_lEEESI_SJ_NS4_8TiledMMAINS4_8MMA_AtomIJNS4_17SM100_MMA_TF32_SSISI_SI_fLi64ELi256ELNS4_4UMMA5MajorE0ELSO_0ELNSN_7ScaleInE0ELSP_0EEEEEENS4_6LayoutISC_NS5_IJNSA_ILi0EEEST_ST_EEEEENS5_IJNS4_10UnderscoreESW_SW_EEEEENS4_13SM90_TMA_LOADENS4_14ComposedLayoutINS4_7SwizzleILi3ELi4ELi3EEENS4_18smem_ptr_flag_bitsILi32EEENSS_INS5_IJNSA_ILi8EEESG_EEENS5_IJSG_SB_EEEEEEEvNS4_8identityESZ_S19_vS1A_EENS_8epilogue10collective18CollectiveEpilogueINS1C_23Sm100TmaWarpSpecializedILi4ELi2ELi16ELb1ELb0EEEJSH_NS5_IJNSS_ISE_SB_EENSS_ISG_SB_EEEEESI_SJ_SI_SJ_NS1C_6fusion15FusionCallbacksIS1G_NS1K_17LinearCombinationISI_fSI_fLNS_15FloatRoundStyleE2EEESH_S1J_JEEENS4_5SM1004TMEM4LOAD26SM100_TMEM_LOAD_16dp128b8xESZ_S19_NS4_17SM75_U32x4_LDSM_NENS4_14SM90_TMA_STOREES19_NS4_17SM90_U32x4_STSM_NENS4_39AutoVectorizingCopyWithAssumedAlignmentILi128EEEEEEvvEEEEvNT_6ParamsE)
        .other          _ZN7cutlass13device_kernelINS_4gemm6kernel13GemmUniversalIN4cute5tupleIJiiiiEEENS1_10collective13CollectiveMmaINS1_35MainloopSm100TmaUmmaWarpSpecializedILi4ELi2ELi4ENS5_IJNS4_1CILi1EEESB_SB_EEEEENS5_IJNSA_ILi64EEENSA_ILi256EEENSA_ILi32EEEEEENS_10tfloat32_tENS5_IJlSB_lEEESI_SJ_NS4_8TiledMMAINS4_8MMA_AtomIJNS4_17SM100_MMA_TF32_SSISI_SI_fLi64ELi256ELNS4_4UMMA5MajorE0ELSO_0ELNSN_7ScaleInE0ELSP_0EEEEEENS4_6LayoutISC_NS5_IJNSA_ILi0EEEST_ST_EEEEENS5_IJNS4_10UnderscoreESW_SW_EEEEENS4_13SM90_TMA_LOADENS4_14ComposedLayoutINS4_7SwizzleILi3ELi4ELi3EEENS4_18smem_ptr_flag_bitsILi32EEENSS_INS5_IJNSA_ILi8EEESG_EEENS5_IJSG_SB_EEEEEEEvNS4_8identityESZ_S19_vS1A_EENS_8epilogue10collective18CollectiveEpilogueINS1C_23Sm100TmaWarpSpecializedILi4ELi2ELi16ELb1ELb0EEEJSH_NS5_IJNSS_ISE_SB_EENSS_ISG_SB_EEEEESI_SJ_SI_SJ_NS1C_6fusion15FusionCallbacksIS1G_NS1K_17LinearCombinationISI_fSI_fLNS_15FloatRoundStyleE2EEESH_S1J_JEEENS4_5SM1004TMEM4LOAD26SM100_TMEM_LOAD_16dp128b8xESZ_S19_NS4_17SM75_U32x4_LDSM_NENS4_14SM90_TMA_STOREES19_NS4_17SM90_U32x4_STSM_NENS4_39AutoVectorizingCopyWithAssumedAlignmentILi128EEEEEEvvEEEEvNT_6ParamsE,@"STO_CUDA_ENTRY STV_DEFAULT"
_ZN7cutlass13device_kernelINS_4gemm6kernel13GemmUniversalIN4cute5tupleIJiiiiEEENS1_10collective13CollectiveMmaINS1_35MainloopSm100TmaUmmaWarpSpecializedILi4ELi2ELi4ENS5_IJNS4_1CILi1EEESB_SB_EEEEENS5_IJNSA_ILi64EEENSA_ILi256EEENSA_ILi32EEEEEENS_10tfloat32_tENS5_IJlSB_lEEESI_SJ_NS4_8TiledMMAINS4_8MMA_AtomIJNS4_17SM100_MMA_TF32_SSISI_SI_fLi64ELi256ELNS4_4UMMA5MajorE0ELSO_0ELNSN_7ScaleInE0ELSP_0EEEEEENS4_6LayoutISC_NS5_IJNSA_ILi0EEEST_ST_EEEEENS5_IJNS4_10UnderscoreESW_SW_EEEEENS4_13SM90_TMA_LOADENS4_14ComposedLayoutINS4_7SwizzleILi3ELi4ELi3EEENS4_18smem_ptr_flag_bitsILi32EEENSS_INS5_IJNSA_ILi8EEESG_EEENS5_IJSG_SB_EEEEEEEvNS4_8identityESZ_S19_vS1A_EENS_8epilogue10collective18CollectiveEpilogueINS1C_23Sm100TmaWarpSpecializedILi4ELi2ELi16ELb1ELb0EEEJSH_NS5_IJNSS_ISE_SB_EENSS_ISG_SB_EEEEESI_SJ_SI_SJ_NS1C_6fusion15FusionCallbacksIS1G_NS1K_17LinearCombinationISI_fSI_fLNS_15FloatRoundStyleE2EEESH_S1J_JEEENS4_5SM1004TMEM4LOAD26SM100_TMEM_LOAD_16dp128b8xESZ_S19_NS4_17SM75_U32x4_LDSM_NENS4_14SM90_TMA_STOREES19_NS4_17SM90_U32x4_STSM_NENS4_39AutoVectorizingCopyWithAssumedAlignmentILi128EEEEEEvvEEEEvNT_6ParamsE:
[----:B------:R-:W1:Y:S01]  /*0000*/  LDC R1, c[0x0][0x37c] ;  /* 0x0000df00ff017b82 */ /* 0x000e620000000800 */
[----:B------:R-:W2:Y:S01]  /*0010*/  S2R R76, SR_TID.X ;  /* 0x00000000004c7919 */ /* 0x000ea20000002100 */
[----:B------:R-:W3:Y:S01]  /*0020*/  LDCU.64 UR4, c[0x0][0x890] ;  /* 0x00011200ff0477ac */ /* 0x000ee20008000a00 */
[----:B------:R-:W-:Y:S02]  /*0030*/  PRMT R64, RZ, 0x7610, R64 ;  /* 0x00007610ff407816 */ /* 0x000fe40000000040 */
[----:B------:R-:W-:Y:S01]  /*0040*/  ELECT P5, URZ, PT ;  /* 0x0000000000ff782f */ /* 0x000fe200038a0000 */
[----:B------:R-:W4:Y:S01]  /*0050*/  LDCU.64 UR46, c[0x0][0x358] ;  /* 0x00006b00ff2e77ac */ /* 0x000f220008000a00 */
[----:B---3--:R-:W-:-:S04]  /*0060*/  UISETP.NE.U32.AND UP0, UPT, UR4, URZ, UPT ;  /* 0x000000ff0400728c */ /* 0x008fc8000bf05070 */
[----:B------:R-:W-:Y:S01]  /*0070*/  UISETP.NE.AND.EX UP0, UPT, UR5, URZ, UPT, UP0 ;  /* 0x000000ff0500728c */ /* 0x000fe2000bf05300 */
[----:B--2---:R-:W-:-:S05]  /*0080*/  SHF.R.U32.HI R69, RZ, 0x5, R76 ;  /* 0x00000005ff457819 */ /* 0x004fca000001164c */
[----:B------:R-:W2:Y:S02]  /*0090*/  SHFL.IDX PT, R0, R69, RZ, 0x1f ;  /* 0x00001fff45007589 */ /* 0x000ea400000e0000 */
[----:B--2---:R-:W-:Y:S01]  /*00a0*/  R2UR UR8, R0 ;  /* 0x00000000000872ca */ /* 0x004fe200000e0000 */
[----:B-1--4-:R-:W-:-:S14]  /*00b0*/  BRA.U UP0, `(.L_x_0) ;  /* 0x00000001002c7547 */ /* 0x012fdc000b800000 */
[----:B------:R-:W1:Y:S02]  /*00c0*/  LDCU.64 UR6, c[0x0][0x888] ;  /* 0x00011100ff0677ac */ /* 0x000e640008000a00 */
[----:B-1----:R-:W-:-:S04]  /*00d0*/  UISETP.NE.U32.AND UP0, UPT, UR6, URZ, UPT ;  /* 0x000000ff0600728c */ /* 0x002fc8000bf05070 */
[----:B------:R-:W-:-:S09]  /*00e0*/  UISETP.NE.AND.EX UP0, UPT, UR7, URZ, UPT, UP0 ;  /* 0x000000ff0700728c */ /* 0x000fd2000bf05300 */
[----:B------:R-:W-:Y:S05]  /*00f0*/  BRA.U !UP0, `(.L_x_1) ;  /* 0x0000000108107547 */ /* 0x000fea000b800000 */
[----:B------:R-:W1:Y:S02]  /*0100*/  LDC.64 R2, c[0x0][0x888] ;  /* 0x00022200ff027b82 */ /* 0x000e640000000a00 */
[----:B-1----:R1:W5:Y:S01]  /*0110*/  LDG.E R35, desc[UR46][R2.64] ;  /* 0x0000002e02237981 */ /* 0x002362000c1e1900 */
[----:B------:R-:W-:Y:S01]  /*0120*/  HFMA2 R64, -RZ, RZ, 0, 5.9604644775390625e-08 ;  /* 0x00000001ff407431 */ /* 0x000fe200000001ff */
[----:B------:R-:W-:Y:S05]  /*0130*/  BRA `(.L_x_0) ;  /* 0x00000000000c7947 */ /* 0x000fea0003800000 */
.L_x_1:
[----:B------:R-:W1:Y:S01]  /*0140*/  LDCU UR6, c[0x0][0x880] ;  /* 0x00011000ff0677ac */ /* 0x000e620008000800 */
[----:B------:R-:W-:Y:S01]  /*0150*/  HFMA2 R64, -RZ, RZ, 0, 5.9604644775390625e-08 ;  /* 0x00000001ff407431 */ /* 0x000fe200000001ff */
[----:B-1----:R-:W-:-:S07]  /*0160*/  MOV R35, UR6 ;  /* 0x0000000600237c02 */ /* 0x002fce0008000f00 */
.L_x_0:
[----:B------:R-:W2:Y:S02]  /*0170*/  LDCU.64 UR6, c[0x0][0x8b0] ;  /* 0x00011600ff0677ac */ /* 0x000ea40008000a00 */
[----:B--2---:R-:W-:-:S04]  /*0180*/  UISETP.NE.U32.AND UP0, UPT, UR6, URZ, UPT ;  /* 0x000000ff0600728c */ /* 0x004fc8000bf05070 */
[----:B------:R-:W-:-:S09]  /*0190*/  UISETP.NE.AND.EX UP0, UPT, UR7, URZ, UPT, UP0 ;  /* 0x000000ff0700728c */ /* 0x000fd2000bf05300 */
[----:B------:R-:W-:Y:S05]  /*01a0*/  BRA.U UP0, `(.L_x_2) ;  /* 0x0000000100247547 */ /* 0x000fea000b800000 */
[----:B------:R-:W2:Y:S02]  /*01b0*/  LDCU.64 UR6, c[0x0][0x8a8] ;  /* 0x00011500ff0677ac */ /* 0x000ea40008000a00 */
[----:B--2---:R-:W-:-:S04]  /*01c0*/  UISETP.NE.U32.AND UP0, UPT, UR6, URZ, UPT ;  /* 0x000000ff0600728c */ /* 0x004fc8000bf05070 */
[----:B------:R-:W-:-:S09]  /*01d0*/  UISETP.NE.AND.EX UP0, UPT, UR7, URZ, UPT, UP0 ;  /* 0x000000ff0700728c */ /* 0x000fd2000bf05300 */
[----:B------:R-:W-:Y:S05]  /*01e0*/  BRA.U !UP0, `(.L_x_3) ;  /* 0x00000001080c7547 */ /* 0x000fea000b800000 */
[----:B-1----:R-:W1:Y:S02]  /*01f0*/  LDC.64 R2, c[0x0][0x8a8] ;  /* 0x00022a00ff027b82 */ /* 0x002e640000000a00 */
[----:B-1----:R2:W5:Y:S01]  /*0200*/  LDG.E R33, desc[UR46][R2.64] ;  /* 0x0000002e02217981 */ /* 0x002562000c1e1900 */
[----:B------:R-:W-:Y:S05]  /*0210*/  BRA `(.L_x_2) ;  /* 0x0000000000087947 */ /* 0x000fea0003800000 */
.L_x_3:
[----:B------:R-:W2:Y:S02]  /*0220*/  LDCU UR6, c[0x0][0x8a0] ;  /* 0x00011400ff0677ac */ /* 0x000ea40008000800 */
[----:B--2---:R-:W-:Y:S02]  /*0230*/  MOV R33, UR6 ;  /* 0x0000000600217c02 */ /* 0x004fe40008000f00 */
.L_x_2:
[----:B------:R-:W-:Y:S01]  /*0240*/  IMAD.U32 R0, RZ, RZ, UR8 ;  /* 0x00000008ff007e24 */ /* 0x000fe2000f8e00ff */
[----:B------:R-:W-:Y:S04]  /*0250*/  BSSY.RECONVERGENT B0, `(.L_x_4) ;  /* 0x000000c000007945 */ /* 0x000fe80003800200 */
[C---:B------:R-:W-:Y:S02]  /*0260*/  ISETP.NE.OR P1, PT, R0.reuse, 0x1, !P5 ;  /* 0x000000010000780c */ /* 0x040fe40006f25670 */
[----:B------:R-:W-:-:S11]  /*0270*/  ISETP.NE.OR P0, PT, R0, 0x3, !P5 ;  /* 0x000000030000780c */ /* 0x000fd60006f05670 */
[----:B------:R-:W-:Y:S05]  /*0280*/  @P1 BRA `(.L_x_5) ;  /* 0x0000000000201947 */ /* 0x000fea0003800000 */
[----:B------:R-:W3:Y:S02]  /*0290*/  LDCU.64 UR6, c[0x0][0x348] ;  /* 0x00006900ff0677ac */ /* 0x000ee40008000a00 */
[----:B---3--:R-:W-:Y:S02]  /*02a0*/  UIADD3 UR10, UP1, UPT, UR6, 0x80, URZ ;  /* 0x00000080060a7890 */ /* 0x008fe4000ff3e0ff */
[----:B------:R-:W-:Y:S02]  /*02b0*/  UIADD3 UR6, UP0, UPT, UR6, 0x180, URZ ;  /* 0x0000018006067890 */ /* 0x000fe4000ff1e0ff */
[----:B------:R-:W-:Y:S02]  /*02c0*/  UIADD3.X UR11, UPT, UPT, URZ, UR7, URZ, UP1, !UPT ;  /* 0x00000007ff0b7290 */ /* 0x000fe40008ffe4ff */
[----:B------:R-:W-:-:S07]  /*02d0*/  UIADD3.X UR7, UPT, UPT, URZ, UR7, URZ, UP0, !UPT ;  /* 0x00000007ff077290 */ /* 0x000fce00087fe4ff */
[----:B------:R3:W-:Y:S02]  /*02e0*/  UTMACCTL.PF [UR10] ;  /* 0x000000000a0079b9 */ /* 0x0007e40008040000 */
[----:B------:R3:W-:Y:S02]  /*02f0*/  UTMACCTL.PF [UR6] ;  /* 0x00000000060079b9 */ /* 0x0007e40008040000 */
[----:B---3--:R-:W-:Y:S01]  /*0300*/  NOP ;  /* 0x0000000000007918 */ /* 0x008fe20000000000 */
.L_x_5:
[----:B------:R-:W-:Y:S05]  /*0310*/  BSYNC.RECONVERGENT B0 ;  /* 0x0000000000007941 */ /* 0x000fea0003800200 */
.L_x_4:
[----:B------:R-:W-:Y:S04]  /*0320*/  BSSY.RECONVERGENT B0, `(.L_x_6) ;  /* 0x000000a000007945 */ /* 0x000fe80003800200 */
        /* <DEDUP_REMOVED lines=9> */
.L_x_7:
[----:B------:R-:W-:Y:S05]  /*03c0*/  BSYNC.RECONVERGENT B0 ;  /* 0x0000000000007941 */ /* 0x000fea0003800200 */
.L_x_6:
[----:B------:R-:W3:Y:S01]  /*03d0*/  LDCU.64 UR6, c[0x0][0x888] ;  /* 0x00011100ff0677ac */ /* 0x000ee20008000a00 */
[----:B------:R-:W-:Y:S02]  /*03e0*/  UISETP.EQ.U32.AND UP1, UPT, UR4, URZ, UPT ;  /* 0x000000ff0400728c */ /* 0x000fe4000bf22070 */
[----:B------:R-:W-:Y:S02]  /*03f0*/  UPLOP3.LUT UP2, UPT, UPT, UPT, UPT, 0x80, 0x8 ;  /* 0x000000000008789c */ /* 0x000fe40003f4f070 */
[----:B---3--:R-:W-:-:S04]  /*0400*/  UISETP.NE.U32.AND UP0, UPT, UR6, URZ, UPT ;  /* 0x000000ff0600728c */ /* 0x008fc8000bf05070 */
[----:B------:R-:W-:-:S04]  /*0410*/  UISETP.NE.AND.EX UP0, UPT, UR7, URZ, UPT, UP0 ;  /* 0x000000ff0700728c */ /* 0x000fc8000bf05300 */
[----:B------:R-:W-:-:S04]  /*0420*/  UISETP.EQ.OR.EX UP3, UPT, UR5, URZ, !UP0, UP1 ;  /* 0x000000ff0500728c */ /* 0x000fc8000c762710 */
[----:B------:R-:W-:-:S05]  /*0430*/  UP2UR UR50, UPR, URZ, 0x8 ;  /* 0x00000008ff327883 */ /* 0x000fca0008000000 */
[----:B------:R-:W-:Y:S07]  /*0440*/  BRA.U !UP3, `(.L_x_8) ;  /* 0x000000010b207547 */ /* 0x000fee000b800000 */
[----:B------:R-:W-:Y:S01]  /*0450*/  UISETP.NE.U32.AND UP2, UPT, UR4, URZ, UPT ;  /* 0x000000ff0400728c */ /* 0x000fe2000bf45070 */
[----:B-----5:R-:W-:Y:S01]  /*0460*/  FSETP.NEU.AND P0, PT, R35, RZ, PT ;  /* 0x000000ff2300720b */ /* 0x020fe20003f0d000 */
[----:B------:R-:W-:Y:S02]  /*0470*/  USEL UR4, URZ, 0xffffffff, UP0 ;  /* 0xffffffffff047887 */ /* 0x000fe40008000000 */
[----:B------:R-:W-:-:S10]  /*0480*/  UISETP.NE.AND.EX UP2, UPT, UR5, URZ, UPT, UP2 ;  /* 0x000000ff0500728c */ /* 0x000fd4000bf45320 */
[----:B------:R-:W-:Y:S01]  /*0490*/  VOTEU.ANY UP1, P0 ;  /* 0x0000000000ff7886 */ /* 0x000fe20000020100 */
[----:B------:R-:W-:-:S04]  /*04a0*/  @!UP2 USEL UR4, URZ, 0xffffffff, UP1 ;  /* 0xffffffffff04a887 */ /* 0x000fc80008800000 */
[----:B------:R-:W-:-:S04]  /*04b0*/  ULOP3.LUT UR4, UR4, 0x1, URZ, 0xc0, !UPT ;  /* 0x0000000104047892 */ /* 0x000fc8000f8ec0ff */
[----:B------:R-:W-:-:S11]  /*04c0*/  UISETP.NE.U32.AND UP2, UPT, UR4, 0x1, UPT ;  /* 0x000000010400788c */ /* 0x000fd6000bf45070 */
.L_x_8:
[----:B-12---:R-:W1:Y:S01]  /*04d0*/  SHFL.IDX PT, R2, R69, RZ, 0x1f ;  /* 0x00001fff45027589 */ /* 0x006e6200000e0000 */
[----:B------:R-:W-:-:S04]  /*04e0*/  UISETP.NE.AND UP1, UPT, UR8, 0x2, UPT ;  /* 0x000000020800788c */ /* 0x000fc8000bf25270 */
[----:B------:R-:W-:Y:S01]  /*04f0*/  USEL UR6, URZ, 0x1, UP1 ;  /* 0x00000001ff067887 */ /* 0x000fe20008800000 */
[----:B-1----:R-:W-:-:S13]  /*0500*/  ISETP.NE.AND P0, PT, R2, RZ, PT ;  /* 0x000000ff0200720c */ /* 0x002fda0003f05270 */
[----:B------:R-:W-:Y:S05]  /*0510*/  @P0 BRA `(.L_x_9) ;  /* 0x0000000000480947 */ /* 0x000fea0003800000 */
[----:B------:R-:W1:Y:S01]  /*0520*/  S2UR UR5, SR_CgaCtaId ;  /* 0x00000000000579c3 */ /* 0x000e620000008800 */
[----:B------:R-:W-:Y:S01]  /*0530*/  UMOV UR7, 0x400 ;  /* 0x0000040000077882 */ /* 0x000fe20000000000 */
[----:B------:R-:W-:Y:S01]  /*0540*/  UMOV UR4, 0x1 ;  /* 0x0000000100047882 */ /* 0x000fe20000000000 */
[----:B------:R-:W-:Y:S01]  /*0550*/  ELECT P0, URZ, PT ;  /* 0x0000000000ff782f */ /* 0x000fe20003800000 */
[----:B------:R-:W-:-:S04]  /*0560*/  UIADD3 UR10, UPT, UPT, -UR4, 0x100000, URZ ;  /* 0x00100000040a7890 */ /* 0x000fc8000fffe1ff */
[----:B------:R-:W-:Y:S02]  /*0570*/  USHF.L.U32 UR11, UR10, 0xb, URZ ;  /* 0x0000000b0a0b7899 */ /* 0x000fe400080006ff */
[----:B------:R-:W-:Y:S02]  /*0580*/  USHF.L.U32 UR10, UR10, 0x1, URZ ;  /* 0x000000010a0a7899 */ /* 0x000fe400080006ff */
[----:B-1----:R-:W-:Y:S01]  /*0590*/  ULEA UR5, UR5, UR7, 0x18 ;  /* 0x0000000705057291 */ /* 0x002fe2000f8ec0ff */
[----:B------:R-:W1:Y:S11]  /*05a0*/  FENCE.VIEW.ASYNC.S ;  /* 0x00000000000073c6 */ /* 0x000e760000000000 */
[----:B-1----:R1:W2:Y:S01]  /*05b0*/  SYNCS.EXCH.64 URZ, [UR5], UR10 ;  /* 0x0000000a05ff75b2 */ /* 0x0022a20008000100 */
[----:B------:R1:W3:Y:S01]  /*05c0*/  SYNCS.EXCH.64 URZ, [UR5+0x20], UR10 ;  /* 0x0000200a05ff75b2 */ /* 0x0002e20008000100 */
[----:B------:R1:W4:Y:S01]  /*05d0*/  SYNCS.EXCH.64 URZ, [UR5+0x8], UR10 ;  /* 0x0000080a05ff75b2 */ /* 0x0003220008000100 */
[----:B------:R1:W1:Y:S01]  /*05e0*/  SYNCS.EXCH.64 URZ, [UR5+0x28], UR10 ;  /* 0x0000280a05ff75b2 */ /* 0x0002620008000100 */
[----:B------:R1:W1:Y:S01]  /*05f0*/  SYNCS.EXCH.64 URZ, [UR5+0x10], UR10 ;  /* 0x0000100a05ff75b2 */ /* 0x0002620008000100 */
[----:B------:R1:W1:Y:S01]  /*0600*/  SYNCS.EXCH.64 URZ, [UR5+0x30], UR10 ;  /* 0x0000300a05ff75b2 */ /* 0x0002620008000100 */
[----:B------:R1:W1:Y:S01]  /*0610*/  SYNCS.EXCH.64 URZ, [UR5+0x18], UR10 ;  /* 0x0000180a05ff75b2 */ /* 0x0002620008000100 */
[----:B------:R1:W1:Y:S01]  /*0620*/  SYNCS.EXCH.64 URZ, [UR5+0x38], UR10 ;  /* 0x0000380a05ff75b2 */ /* 0x0002620008000100 */
[----:B------:R-:W-:Y:S01]  /*0630*/  NOP ;  /* 0x0000000000007918 */ /* 0x000fe20000000000 */
.L_x_9:
[----:B------:R-:W2:Y:S01]  /*0640*/  SHFL.IDX PT, R2, R69, RZ, 0x1f ;  /* 0x00001fff45027589 */ /* 0x000ea200000e0000 */
[----:B------:R-:W-:Y:S01]  /*0650*/  NOP ;  /* 0x0000000000007918 */ /* 0x000fe20000000000 */
[----:B--2---:R-:W-:-:S13]  /*0660*/  ISETP.NE.AND P0, PT, R2, 0x1, PT ;  /* 0x000000010200780c */ /* 0x004fda0003f05270 */
[----:B------:R-:W-:Y:S05]  /*0670*/  @P0 BRA `(.L_x_10) ;  /* 0x0000000000580947 */ /* 0x000fea0003800000 */
[----:B------:R-:W2:Y:S01]  /*0680*/  S2UR UR7, SR_CgaCtaId ;  /* 0x00000000000779c3 */ /* 0x000ea20000008800 */
[----:B------:R-:W-:Y:S01]  /*0690*/  UMOV UR9, 0x400 ;  /* 0x0000040000097882 */ /* 0x000fe20000000000 */
[----:B-1----:R-:W-:Y:S01]  /*06a0*/  UMOV UR5, 0x20 ;  /* 0x0000002000057882 */ /* 0x002fe20000000000 */
[----:B------:R-:W-:Y:S01]  /*06b0*/  UMOV UR4, 0x80 ;  /* 0x0000008000047882 */ /* 0x000fe20000000000 */
[----:B------:R-:W-:-:S04]  /*06c0*/  UIADD3 UR10, UPT, UPT, -UR5, 0x100000, URZ ;  /* 0x00100000050a7890 */ /* 0x000fc8000fffe1ff */
[----:B------:R-:W-:Y:S02]  /*06d0*/  USHF.L.U32 UR11, UR10, 0xb, URZ ;  /* 0x0000000b0a0b7899 */ /* 0x000fe400080006ff */
[----:B------:R-:W-:Y:S02]  /*06e0*/  USHF.L.U32 UR10, UR10, 0x1, URZ ;  /* 0x000000010a0a7899 */ /* 0x000fe400080006ff */
[----:B------:R-:W-:-:S04]  /*06f0*/  UIADD3 UR4, UPT, UPT, -UR4, 0x100000, URZ ;  /* 0x0010000004047890 */ /* 0x000fc8000fffe1ff */
[----:B------:R-:W-:Y:S02]  /*0700*/  USHF.L.U32 UR5, UR4, 0xb, URZ ;  /* 0x0000000b04057899 */ /* 0x000fe400080006ff */
[----:B------:R-:W-:Y:S01]  /*0710*/  USHF.L.U32 UR4, UR4, 0x1, URZ ;  /* 0x0000000104047899 */ /* 0x000fe200080006ff */
[----:B------:R-:W-:Y:S01]  /*0720*/  ELECT P0, URZ, PT ;  /* 0x0000000000ff782f */ /* 0x000fe20003800000 */
[----:B--2---:R-:W-:Y:S01]  /*0730*/  ULEA UR7, UR7, UR9, 0x18 ;  /* 0x0000000907077291 */ /* 0x004fe2000f8ec0ff */
[----:B------:R-:W1:Y:S11]  /*0740*/  FENCE.VIEW.ASYNC.S ;  /* 0x00000000000073c6 */ /* 0x000e760000000000 */
[----:B-1----:R2:W1:Y:S01]  /*0750*/  SYNCS.EXCH.64 URZ, [UR7+0x40], UR10 ;  /* 0x0000400a07ff75b2 */ /* 0x0024620008000100 */
[----:B------:R2:W1:Y:S01]  /*0760*/  SYNCS.EXCH.64 URZ, [UR7+0x60], UR4 ;  /* 0x0000600407ff75b2 */ /* 0x0004620008000100 */
[----:B------:R2:W1:Y:S01]  /*0770*/  SYNCS.EXCH.64 URZ, [UR7+0x48], UR10 ;  /* 0x0000480a07ff75b2 */ /* 0x0004620008000100 */
[----:B------:R2:W1:Y:S01]  /*0780*/  SYNCS.EXCH.64 URZ, [UR7+0x68], UR4 ;  /* 0x0000680407ff75b2 */ /* 0x0004620008000100 */
[----:B------:R2:W1:Y:S01]  /*0790*/  SYNCS.EXCH.64 URZ, [UR7+0x50], UR10 ;  /* 0x0000500a07ff75b2 */ /* 0x0004620008000100 */
[----:B------:R2:W1:Y:S01]  /*07a0*/  SYNCS.EXCH.64 URZ, [UR7+0x70], UR4 ;  /* 0x0000700407ff75b2 */ /* 0x0004620008000100 */
[----:B------:R2:W1:Y:S01]  /*07b0*/  SYNCS.EXCH.64 URZ, [UR7+0x58], UR10 ;  /* 0x0000580a07ff75b2 */ /* 0x0004620008000100 */
[----:B------:R2:W1:Y:S02]  /*07c0*/  SYNCS.EXCH.64 URZ, [UR7+0x78], UR4 ;  /* 0x0000780407ff75b2 */ /* 0x0004640008000100 */
[----:B--2---:R-:W-:Y:S01]  /*07d0*/  NOP ;  /* 0x0000000000007918 */ /* 0x004fe20000000000 */
.L_x_10:
[----:B------:R-:W2:Y:S01]  /*07e0*/  SHFL.IDX PT, R2, R69, RZ, 0x1f ;  /* 0x00001fff45027589 */ /* 0x000ea200000e0000 */
[----:B------:R-:W-:Y:S01]  /*07f0*/  NOP ;  /* 0x0000000000007918 */ /* 0x000fe20000000000 */
[----:B--2---:R-:W-:-:S13]  /*0800*/  ISETP.NE.AND P0, PT, R2, 0x3, PT ;  /* 0x000000030200780c */ /* 0x004fda0003f05270 */
[----:B------:R-:W-:Y:S05]  /*0810*/  @P0 BRA `(.L_x_11) ;  /* 0x0000000000300947 */ /* 0x000fea0003800000 */
[----:B-1----:R-:W1:Y:S01]  /*0820*/  S2UR UR5, SR_CgaCtaId ;  /* 0x00000000000579c3 */ /* 0x002e620000008800 */
        /* <DEDUP_REMOVED lines=8> */
[----:B-1----:R2:W1:Y:S01]  /*08b0*/  SYNCS.EXCH.64 URZ, [UR5+0x80], UR10 ;  /* 0x0000800a05ff75b2 */ /* 0x0024620008000100 */
[----:B------:R2:W1:Y:S02]  /*08c0*/  SYNCS.EXCH.64 URZ, [UR5+0x88], UR10 ;  /* 0x0000880a05ff75b2 */ /* 0x0004640008000100 */
[----:B--2---:R-:W-:Y:S01]  /*08d0*/  NOP ;  /* 0x0000000000007918 */ /* 0x004fe20000000000 */
.L_x_11:
[----:B------:R-:W2:Y:S01]  /*08e0*/  SHFL.IDX PT, R2, R69, RZ, 0x1f ;  /* 0x00001fff45027589 */ /* 0x000ea200000e0000 */
[----:B------:R-:W-:Y:S01]  /*08f0*/  NOP ;  /* 0x0000000000007918 */ /* 0x000fe20000000000 */
[----:B--2---:R-:W-:-:S13]  /*0900*/  ISETP.NE.AND P0, PT, R2, 0x4, PT ;  /* 0x000000040200780c */ /* 0x004fda0003f05270 */
[----:B------:R-:W-:Y:S05]  /*0910*/  @P0 BRA `(.L_x_12) ;  /* 0x00000000004c0947 */ /* 0x000fea0003800000 */
[----:B-1----:R-:W1:Y:S01]  /*0920*/  S2UR UR5, SR_CgaCtaId ;  /* 0x00000000000579c3 */ /* 0x002e620000008800 */
[----:B------:R-:W-:Y:S01]  /*0930*/  UMOV UR9, 0x100 ;  /* 0x0000010000097882 */ /* 0x000fe20000000000 */
[----:B------:R-:W-:Y:S01]  /*0940*/  UMOV UR7, 0x400 ;  /* 0x0000040000077882 */ /* 0x000fe20000000000 */
[----:B------:R-:W-:Y:S01]  /*0950*/  USEL UR9, UR9, 0xe0, UP2 ;  /* 0x000000e009097887 */ /* 0x000fe20009000000 */
[----:B------:R-:W-:Y:S01]  /*0960*/  UMOV UR4, 0x1 ;  /* 0x0000000100047882 */ /* 0x000fe20000000000 */
[----:B------:R-:W-:Y:S01]  /*0970*/  ELECT P0, URZ, PT ;  /* 0x0000000000ff782f */ /* 0x000fe20003800000 */
[----:B------:R-:W-:-:S04]  /*0980*/  UIADD3 UR10, UPT, UPT, -UR4, 0x100000, URZ ;  /* 0x00100000040a7890 */ /* 0x000fc8000fffe1ff */
[----:B------:R-:W-:Y:S02]  /*0990*/  USHF.L.U32 UR11, UR10, 0xb, URZ ;  /* 0x0000000b0a0b7899 */ /* 0x000fe400080006ff */
[----:B------:R-:W-:Y:S02]  /*09a0*/  USHF.L.U32 UR10, UR10, 0x1, URZ ;  /* 0x000000010a0a7899 */ /* 0x000fe400080006ff */
[----:B------:R-:W-:-:S04]  /*09b0*/  UIADD3 UR12, UPT, UPT, -UR9, 0x100000, URZ ;  /* 0x00100000090c7890 */ /* 0x000fc8000fffe1ff */
[----:B------:R-:W-:Y:S02]  /*09c0*/  USHF.L.U32 UR13, UR12, 0xb, URZ ;  /* 0x0000000b0c0d7899 */ /* 0x000fe400080006ff */
[----:B------:R-:W-:Y:S02]  /*09d0*/  USHF.L.U32 UR12, UR12, 0x1, URZ ;  /* 0x000000010c0c7899 */ /* 0x000fe400080006ff */
[----:B-1----:R-:W-:Y:S01]  /*09e0*/  ULEA UR5, UR5, UR7, 0x18 ;  /* 0x0000000705057291 */ /* 0x002fe2000f8ec0ff */
[----:B------:R-:W1:Y:S11]  /*09f0*/  FENCE.VIEW.ASYNC.S ;  /* 0x00000000000073c6 */ /* 0x000e760000000000 */
[----:B-1----:R2:W1:Y:S01]  /*0a00*/  SYNCS.EXCH.64 URZ, [UR5+0x90], UR10 ;  /* 0x0000900a05ff75b2 */ /* 0x0024620008000100 */
[----:B------:R2:W1:Y:S01]  /*0a10*/  SYNCS.EXCH.64 URZ, [UR5+0xa0], UR12 ;  /* 0x0000a00c05ff75b2 */ /* 0x0004620008000100 */
[----:B------:R2:W1:Y:S01]  /*0a20*/  SYNCS.EXCH.64 URZ, [UR5+0x98], UR10 ;  /* 0x0000980a05ff75b2 */ /* 0x0004620008000100 */
[----:B------:R2:W1:Y:S02]  /*0a30*/  SYNCS.EXCH.64 URZ, [UR5+0xa8], UR12 ;  /* 0x0000a80c05ff75b2 */ /* 0x0004640008000100 */
[----:B--2---:R-:W-:Y:S01]  /*0a40*/  NOP ;  /* 0x0000000000007918 */ /* 0x004fe20000000000 */
.L_x_12:
        /* <DEDUP_REMOVED lines=26> */
.L_x_13:
        /* <DEDUP_REMOVED lines=18> */
.L_x_14:
[----:B-1----:R-:W1:Y:S01]  /*0d10*/  S2UR UR5, SR_CTAID.X ;  /* 0x00000000000579c3 */ /* 0x002e620000002500 */
[----:B------:R-:W-:-:S05]  /*0d20*/  CS2R.32 R63, SR_CgaSize ;  /* 0x00000000003f7805 */ /* 0x000fca0000008a00 */
[----:B------:R-:W-:-:S05]  /*0d30*/  IMAD R63, R63, -0xa0, RZ ;  /* 0xffffff603f3f7824 */ /* 0x000fca00078e02ff */
[----:B------:R-:W-:-:S14]  /*0d40*/  R2UR UR9, R63 ;  /* 0x000000003f0972ca */ /* 0x000fdc00000e0000 */
[----:B------:R-:W2:Y:S01]  /*0d50*/  LDCU UR9, c[0x0][UR9+0x2b0] ;  /* 0x00005600090977ac */ /* 0x000ea20008000800 */
[----:B------:R-:W-:Y:S01]  /*0d60*/  NOP ;  /* 0x0000000000007918 */ /* 0x000fe20000000000 */
[----:B------:R-:W-:-:S05]  /*0d70*/  CS2R.32 R63, SR_CgaSize ;  /* 0x00000000003f7805 */ /* 0x000fca0000008a00 */
[----:B------:R-:W-:-:S05]  /*0d80*/  IMAD R63, R63, -0xa0, RZ ;  /* 0xffffff603f3f7824 */ /* 0x000fca00078e02ff */
[----:B------:R-:W-:-:S14]  /*0d90*/  R2UR UR7, R63 ;  /* 0x000000003f0772ca */ /* 0x000fdc00000e0000 */
[----:B------:R-:W3:Y:S01]  /*0da0*/  LDCU UR7, c[0x0][UR7+0x2b4] ;  /* 0x00005680070777ac */ /* 0x000ee20008000800 */
[----:B------:R-:W4:Y:S08]  /*0db0*/  S2UR UR4, SR_CTAID.Y ;  /* 0x00000000000479c3 */ /* 0x000f300000002600 */
[----:B------:R-:W3:Y:S01]  /*0dc0*/  LDC R10, c[0x0][0xb24] ;  /* 0x0002c900ff0a7b82 */ /* 0x000ee20000000800 */
[----:B-1----:R-:W-:-:S02]  /*0dd0*/  I2FP.F32.U32 R63, UR5 ;  /* 0x00000005003f7c45 */ /* 0x002fc40008201000 */
[----:B------:R-:W-:-:S05]  /*0de0*/  CS2R.32 R3, SR_CgaSize ;  /* 0x0000000000037805 */ /* 0x000fca0000008a00 */
[----:B------:R-:W-:-:S06]  /*0df0*/  IMAD R3, R3, -0xa0, RZ ;  /* 0xffffff6003037824 */ /* 0x000fcc00078e02ff */
[----:B------:R-:W1:Y:S01]  /*0e00*/  LDC R3, c[0x0][R3+0x2a0] ;  /* 0x0000a80003037b82 */ /* 0x000e620000000800 */
[----:B------:R-:W-:Y:S01]  /*0e10*/  MOV R15, UR5 ;  /* 0x00000005000f7c02 */ /* 0x000fe20008000f00 */
[----:B--2---:R-:W-:Y:S01]  /*0e20*/  FMUL R63, R63, UR9 ;  /* 0x000000093f3f7c20 */ /* 0x004fe20008400000 */
[----:B----4-:R-:W-:Y:S02]  /*0e30*/  I2FP.F32.U32 R62, UR4 ;  /* 0x00000004003e7c45 */ /* 0x010fe40008201000 */
[----:B------:R-:W-:-:S05]  /*0e40*/  CS2R.32 R2, SR_CgaSize ;  /* 0x0000000000027805 */ /* 0x000fca0000008a00 */
[----:B------:R-:W-:-:S06]  /*0e50*/  IMAD R2, R2, -0xa0, RZ ;  /* 0xffffff6002027824 */ /* 0x000fcc00078e02ff */
[----:B------:R-:W2:Y:S01]  /*0e60*/  LDC R2, c[0x0][R2+0x2a4] ;  /* 0x0000a90002027b82 */ /* 0x000ea20000000800 */
[----:B------:R-:W-:Y:S01]  /*0e70*/  MOV R14, UR4 ;  /* 0x00000004000e7c02 */ /* 0x000fe20008000f00 */
[----:B------:R-:W4:Y:S01]  /*0e80*/  F2I.U32.TRUNC.NTZ R63, R63 ;  /* 0x0000003f003f7305 */ /* 0x000f22000020f000 */
[----:B---3--:R-:W-:-:S05]  /*0e90*/  FMUL R62, R62, UR7 ;  /* 0x000000073e3e7c20 */ /* 0x008fca0008400000 */
[----:B------:R-:W-:Y:S01]  /*0ea0*/  BAR.SYNC.DEFER_BLOCKING 0x0 ;  /* 0x0000000000007b1d */ /* 0x000fe20000010000 */
[----:B------:R-:W-:-:S05]  /*0eb0*/  ISETP.GE.AND P0, PT, R10, 0x1, PT ;  /* 0x000000010a00780c */ /* 0x000fca0003f06270 */
[----:B------:R-:W3:Y:S02]  /*0ec0*/  F2I.U32.TRUNC.NTZ R62, R62 ;  /* 0x0000003e003e7305 */ /* 0x000ee4000020f000 */
[----:B------:R-:W2:Y:S01]  /*0ed0*/  S2UR UR36, SR_CTAID.Z ;  /* 0x00000000002479c3 */ /* 0x000ea20000002700 */
[----:B----4-:R-:W-:-:S05]  /*0ee0*/  IADD3 R63, PT, PT, -R63, RZ, RZ ;  /* 0x000000ff3f3f7210 */ /* 0x010fca0007ffe1ff */
[----:B-1----:R-:W-:Y:S01]  /*0ef0*/  IMAD R63, R3, R63, UR5 ;  /* 0x00000005033f7e24 */ /* 0x002fe2000f8e023f */
[----:B---3--:R-:W-:-:S05]  /*0f00*/  IADD3 R62, PT, PT, -R62, RZ, RZ ;  /* 0x000000ff3e3e7210 */ /* 0x008fca0007ffe1ff */
[----:B--2---:R-:W-:Y:S01]  /*0f10*/  IMAD R62, R2, R62, UR4 ;  /* 0x00000004023e7e24 */ /* 0x004fe2000f8e023e */
[----:B------:R-:W-:Y:S06]  /*0f20*/  @!P0 BRA `(.L_x_15) ;  /* 0x0000000000b88947 */ /* 0x000fec0003800000 */
[----:B------:R-:W1:Y:S01]  /*0f30*/  LDC.64 R4, c[0x0][0xb18] ;  /* 0x0002c600ff047b82 */ /* 0x000e620000000a00 */
[----:B------:R-:W-:-:S07]  /*0f40*/  ISETP.NE.AND P0, PT, R10, 0x1, PT ;  /* 0x000000010a00780c */ /* 0x000fce0003f05270 */
[----:B------:R-:W2:Y:S08]  /*0f50*/  LDC R9, c[0x0][0xb0c] ;  /* 0x0002c300ff097b82 */ /* 0x000eb00000000800 */
[----:B------:R-:W3:Y:S08]  /*0f60*/  LDC R12, c[0x0][0x370] ;  /* 0x0000dc00ff0c7b82 */ /* 0x000ef00000000800 */
[----:B------:R-:W4:Y:S01]  /*0f70*/  LDC R11, c[0x0][0x374] ;  /* 0x0000dd00ff0b7b82 */ /* 0x000f220000000800 */
[----:B-1----:R-:W-:-:S07]  /*0f80*/  ISETP.NE.AND P1, PT, R4, 0x1, PT ;  /* 0x000000010400780c */ /* 0x002fce0003f25270 */
[----:B------:R-:W3:Y:S01]  /*0f90*/  LDC.64 R6, c[0x0][0xb10] ;  /* 0x0002c400ff067b82 */ /* 0x000ee20000000a00 */
[----:B--2---:R-:W-:-:S07]  /*0fa0*/  ISETP.NE.AND P2, PT, R9, 0x1, PT ;  /* 0x000000010900780c */ /* 0x004fce0003f45270 */
[----:B------:R-:W1:Y:S08]  /*0fb0*/  LDC R8, c[0x0][0xb20] ;  /* 0x0002c800ff087b82 */ /* 0x000e700000000800 */
[----:B------:R-:W2:Y:S01]  /*0fc0*/  LDC.64 R2, c[0x0][0xb28] ;  /* 0x0002ca00ff027b82 */ /* 0x000ea20000000a00 */
[----:B----4-:R-:W-:-:S04]  /*0fd0*/  IMAD.HI.U32 R13, R11, R5, RZ ;  /* 0x000000050b0d7227 */ /* 0x010fc800078e00ff */
[----:B------:R-:W-:-:S04]  /*0fe0*/  IMAD.HI.U32 R5, R14, R5, RZ ;  /* 0x000000050e057227 */ /* 0x000fc800078e00ff */
[----:B---3--:R-:W-:-:S05]  /*0ff0*/  IMAD.HI.U32 R16, R12, R6, RZ ;  /* 0x000000060c107227 */ /* 0x008fca00078e00ff */
[-C--:B------:R-:W-:Y:S01]  /*1000*/  @P2 SHF.R.U32.HI R12, RZ, R7.reuse, R16 ;  /* 0x00000007ff0c2219 */ /* 0x080fe20000011610 */
[----:B------:R-:W-:Y:S01]  /*1010*/  IMAD.HI.U32 R16, R15, R6, RZ ;  /* 0x000000060f107227 */ /* 0x000fe200078e00ff */
[-C--:B-1----:R-:W-:Y:S02]  /*1020*/  @P1 SHF.R.U32.HI R11, RZ, R8.reuse, R13 ;  /* 0x00000008ff0b1219 */ /* 0x082fe4000001160d */
[----:B------:R-:W-:Y:S02]  /*1030*/  SHF.R.U32.HI R5, RZ, R8, R5 ;  /* 0x00000008ff057219 */ /* 0x000fe40000011605 */
[----:B------:R-:W-:Y:S02]  /*1040*/  SHF.R.U32.HI R16, RZ, R7, R16 ;  /* 0x00000007ff107219 */ /* 0x000fe40000011610 */
[----:B------:R-:W-:Y:S01]  /*1050*/  SEL R5, R14, R5, !P1 ;  /* 0x000000050e057207 */ /* 0x000fe20004800000 */
[----:B--2---:R-:W-:Y:S01]  /*1060*/  IMAD.HI.U32 R13, R11, R2, RZ ;  /* 0x000000020b0d7227 */ /* 0x004fe200078e00ff */
[----:B------:R-:W-:-:S03]  /*1070*/  SEL R16, R15, R16, !P2 ;  /* 0x000000100f107207 */ /* 0x000fc60005000000 */
[----:B------:R-:W-:Y:S01]  /*1080*/  IMAD.HI.U32 R6, R12, R2, RZ ;  /* 0x000000020c067227 */ /* 0x000fe200078e00ff */
[----:B------:R-:W-:-:S04]  /*1090*/  @P0 SHF.R.U32.HI R11, RZ, R3, R13 ;  /* 0x00000003ff0b0219 */ /* 0x000fc8000001160d */
[----:B------:R-:W-:Y:S01]  /*10a0*/  @P0 SHF.R.U32.HI R12, RZ, R3, R6 ;  /* 0x00000003ff0c0219 */ /* 0x000fe20000011606 */
[----:B------:R-:W-:-:S04]  /*10b0*/  IMAD R11, R11, R10, RZ ;  /* 0x0000000a0b0b7224 */ /* 0x000fc800078e02ff */
[----:B------:R-:W-:Y:S01]  /*10c0*/  IMAD R6, R12, R10, RZ ;  /* 0x0000000a0c067224 */ /* 0x000fe200078e02ff */
[----:B------:R-:W-:-:S04]  /*10d0*/  ISETP.GE.AND P1, PT, R5, R11, PT ;  /* 0x0000000b0500720c */ /* 0x000fc80003f26270 */
[----:B------:R-:W-:Y:S01]  /*10e0*/  ISETP.GE.OR P1, PT, R16, R6, P1 ;  /* 0x000000061000720c */ /* 0x000fe20000f26670 */
[----:B------:R-:W-:-:S05]  /*10f0*/  IMAD.HI.U32 R6, R5, R2, RZ ;  /* 0x0000000205067227 */ /* 0x000fca00078e00ff */
[----:B------:R-:W-:-:S04]  /*1100*/  SHF.R.U32.HI R6, RZ, R3, R6 ;  /* 0x00000003ff067219 */ /* 0x000fc80000011606 */
[----:B------:R-:W-:-:S03]  /*1110*/  SEL R6, R5, R6, !P0 ;  /* 0x0000000605067207 */ /* 0x000fc60004000000 */
[----:B------:R-:W-:Y:S01]  /*1120*/  @!P1 IMAD.HI.U32 R7, R16, R2, RZ ;  /* 0x0000000210079227 */ /* 0x000fe200078e00ff */
[----:B------:R-:W-:-:S04]  /*1130*/  IADD3 R2, PT, PT, -R6, RZ, RZ ;  /* 0x000000ff06027210 */ /* 0x000fc80007ffe1ff */
[----:B------:R-:W-:Y:S01]  /*1140*/  @!P1 SHF.R.U32.HI R3, RZ, R3, R7 ;  /* 0x00000003ff039219 */ /* 0x000fe20000011607 */
[----:B------:R-:W-:Y:S01]  /*1150*/  IMAD R2, R10, R2, R5 ;  /* 0x000000020a027224 */ /* 0x000fe200078e0205 */
[----:B------:R-:W-:Y:S02]  /*1160*/  IADD3 R7, PT, PT, -R5, RZ, RZ ;  /* 0x000000ff05077210 */ /* 0x000fe40007ffe1ff */
[----:B------:R-:W-:-:S03]  /*1170*/  @!P1 SEL R3, R16, R3, !P0 ;  /* 0x0000000310039207 */ /* 0x000fc60004000000 */
[----:B------:R-:W-:Y:S02]  /*1180*/  IMAD R7, R4, R7, R14 ;  /* 0x0000000704077224 */ /* 0x000fe400078e020e */
[--C-:B------:R-:W-:Y:S02]  /*1190*/  @!P1 IMAD.IADD R6, R6, 0x1, -R3.reuse ;  /* 0x0000000106069824 */ /* 0x100fe400078e0a03 */
[----:B------:R-:W-:Y:S01]  /*11a0*/  @!P1 IMAD R3, R2, R12, R3 ;  /* 0x0000000c02039224 */ /* 0x000fe200078e0203 */
[----:B------:R-:W-:Y:S01]  /*11b0*/  IADD3 R2, PT, PT, -R16, RZ, RZ ;  /* 0x000000ff10027210 */ /* 0x000fe20007ffe1ff */
[----:B------:R-:W-:Y:S02]  /*11c0*/  @!P1 IMAD R5, R6, R10, R16 ;  /* 0x0000000a06059224 */ /* 0x000fe400078e0210 */
[----:B------:R-:W-:Y:S02]  /*11d0*/  @!P1 IMAD.MOV.U32 R16, RZ, RZ, R3 ;  /* 0x000000ffff109224 */ /* 0x000fe400078e0003 */
[----:B------:R-:W-:-:S02]  /*11e0*/  IMAD R2, R9, R2, R15 ;  /* 0x0000000209027224 */ /* 0x000fc400078e020f */
[----:B------:R-:W-:Y:S02]  /*11f0*/  IMAD R14, R5, R4, R7 ;  /* 0x00000004050e7224 */ /* 0x000fe400078e0207 */
[----:B------:R-:W-:Y:S02]  /*1200*/  IMAD R15, R16, R9, R2 ;  /* 0x00000009100f7224 */ /* 0x000fe400078e0202 */
.L_x_15:
[----:B------:R-:W1:Y:S01]  /*1210*/  LDCU UR4, c[0x0][0xb30] ;  /* 0x00016600ff0477ac */ /* 0x000e620008000800 */
[----:B------:R-:W2:Y:S08]  /*1220*/  S2UR UR37, SR_CgaCtaId ;  /* 0x00000000002579c3 */ /* 0x000eb00000008800 */
[----:B------:R-:W3:Y:S01]  /*1230*/  LDC R26, c[0x0][0xb24] ;  /* 0x0002c900ff1a7b82 */ /* 0x000ee20000000800 */
[----:B-1----:R-:W-:-:S09]  /*1240*/  UISETP.NE.AND UP1, UPT, UR4, 0x1, UPT ;  /* 0x000000010400788c */ /* 0x002fd2000bf25270 */
[----:B--2---:R-:W-:Y:S05]  /*1250*/  BRA.U UP1, `(.L_x_16) ;  /* 0x0000000101407547 */ /* 0x004fea000b800000 */
[----:B------:R-:W1:Y:S08]  /*1260*/  LDC.64 R4, c[0x0][0xb10] ;  /* 0x0002c400ff047b82 */ /* 0x000e700000000a00 */
[----:B------:R-:W2:Y:S08]  /*1270*/  LDC.64 R2, c[0x0][0xb18] ;  /* 0x0002c600ff027b82 */ /* 0x000eb00000000a00 */
[----:B------:R-:W4:Y:S08]  /*1280*/  LDC R6, c[0x0][0xb20] ;  /* 0x0002c800ff067b82 */ /* 0x000f300000000800 */
[----:B------:R-:W3:Y:S01]  /*1290*/  LDC R7, c[0x0][0xb0c] ;  /* 0x0002c300ff077b82 */ /* 0x000ee20000000800 */
[----:B-1----:R-:W-:-:S05]  /*12a0*/  IMAD.HI.U32 R4, R15, R4, RZ ;  /* 0x000000040f047227 */ /* 0x002fca00078e00ff */
[----:B------:R-:W-:Y:S01]  /*12b0*/  SHF.R.U32.HI R4, RZ, R5, R4 ;  /* 0x00000005ff047219 */ /* 0x000fe20000011604 */
[----:B--2---:R-:W-:Y:S01]  /*12c0*/  IMAD.HI.U32 R3, R14, R3, RZ ;  /* 0x000000030e037227 */ /* 0x004fe200078e00ff */
[----:B------:R-:W-:-:S04]  /*12d0*/  ISETP.NE.AND P0, PT, R2, 0x1, PT ;  /* 0x000000010200780c */ /* 0x000fc80003f05270 */
[----:B----4-:R-:W-:-:S04]  /*12e0*/  SHF.R.U32.HI R3, RZ, R6, R3 ;  /* 0x00000006ff037219 */ /* 0x010fc80000011603 */
[----:B------:R-:W-:Y:S02]  /*12f0*/  SEL R3, R14, R3, !P0 ;  /* 0x000000030e037207 */ /* 0x000fe40004000000 */
[----:B---3--:R-:W-:-:S04]  /*1300*/  ISETP.NE.AND P1, PT, R7, 0x1, PT ;  /* 0x000000010700780c */ /* 0x008fc80003f25270 */
[----:B------:R-:W-:-:S05]  /*1310*/  SEL R4, R15, R4, !P1 ;  /* 0x000000040f047207 */ /* 0x000fca0004800000 */
[----:B------:R-:W-:Y:S02]  /*1320*/  IMAD.IADD R5, R3, 0x1, -R4 ;  /* 0x0000000103057824 */ /* 0x000fe400078e0a04 */
[----:B------:R-:W-:Y:S02]  /*1330*/  IMAD.IADD R3, R4, 0x1, -R3 ;  /* 0x0000000104037824 */ /* 0x000fe400078e0a03 */
[----:B------:R-:W-:Y:S02]  /*1340*/  IMAD R15, R5, R7, R15 ;  /* 0x00000007050f7224 */ /* 0x000fe400078e020f */
[----:B------:R-:W-:-:S07]  /*1350*/  IMAD R14, R3, R2, R14 ;  /* 0x00000002030e7224 */ /* 0x000fce00078e020e */
.L_x_16:
[----:B------:R-:W-:Y:S01]  /*1360*/  BAR.SYNC.DEFER_BLOCKING 0x0 ;  /* 0x0000000000007b1d */ /* 0x000fe20000010000 */
[----:B------:R-:W-:Y:S01]  /*1370*/  UISETP.NE.AND UP1, UPT, UR8, 0x2, UPT ;  /* 0x000000020800788c */ /* 0x000fe2000bf25270 */
[----:B------:R-:W-:Y:S02]  /*1380*/  ISETP.NE.OR P5, PT, R0, 0x2, !P5 ;  /* 0x000000020000780c */ /* 0x000fe40006fa5670 */
[----:B------:R-:W-:-:S06]  /*1390*/  LOP3.LUT R2, R76, 0x1f, RZ, 0xc0, !PT ;  /* 0x0000001f4c027812 */ /* 0x000fcc00078ec0ff */
[----:B------:R-:W-:Y:S05]  /*13a0*/  BRA.U UP1, `(.L_x_17) ;  /* 0x00000011015c7547 */ /* 0x000fea000b800000 */
[----:B------:R-:W1:Y:S01]  /*13b0*/  LDCU UR13, c[0x0][0x38c] ;  /* 0x00007180ff0d77ac */ /* 0x000e620008000800 */
[----:B------:R-:W2:Y:S01]  /*13c0*/  LDC R8, c[0x0][0x370] ;  /* 0x0000dc00ff087b82 */ /* 0x000ea20000000800 */
[----:B------:R-:W-:Y:S01]  /*13d0*/  PLOP3.LUT P1, PT, PT, PT, UP2, 0x80, 0x8 ;  /* 0x000000000008781c */ /* 0x000fe20003f2f028 */
[----:B------:R-:W-:Y:S01]  /*13e0*/  IMAD.MOV.U32 R17, RZ, RZ, 0x1 ;  /* 0x00000001ff117424 */ /* 0x000fe200078e00ff */
[----:B------:R-:W-:Y:S01]  /*13f0*/  ISETP.EQ.OR P4, PT, R2, RZ, P5 ;  /* 0x000000ff0200720c */ /* 0x000fe20002f82670 */
[----:B------:R-:W-:Y:S01]  /*1400*/  IMAD.MOV.U32 R16, RZ, RZ, RZ ;  /* 0x000000ffff107224 */ /* 0x000fe200078e00ff */
[----:B------:R-:W-:Y:S02]  /*1410*/  PLOP3.LUT P1, PT, P1, PT, PT, 0x8, 0x80 ;  /* 0x000000000080781c */ /* 0x000fe40000f2e170 */
[----:B------:R-:W-:Y:S01]  /*1420*/  CS2R R12, SRZ ;  /* 0x00000000000c7805 */ /* 0x000fe2000001ff00 */
[----:B------:R-:W-:Y:S01]  /*1430*/  IMAD.MOV.U32 R11, RZ, RZ, 0x1 ;  /* 0x00000001ff0b7424 */ /* 0x000fe200078e00ff */
[----:B------:R-:W4:Y:S01]  /*1440*/  LDC R0, c[0x0][0x374] ;  /* 0x0000dd00ff007b82 */ /* 0x000f220000000800 */
[----:B------:R-:W2:Y:S01]  /*1450*/  LDCU.64 UR22, c[0x0][0x348] ;  /* 0x00006900ff1677ac */ /* 0x000ea20008000a00 */
[----:B------:R-:W-:Y:S01]  /*1460*/  UMOV UR6, URZ ;  /* 0x000000ff00067c82 */ /* 0x000fe20008000000 */
[----:B-1----:R-:W-:-:S04]  /*1470*/  UIADD3 UR5, UPT, UPT, UR13, 0x1f, URZ ;  /* 0x0000001f0d057890 */ /* 0x002fc8000fffe0ff */
[----:B------:R-:W-:-:S04]  /*1480*/  USHF.R.S32.HI UR4, URZ, 0x1f, UR5 ;  /* 0x0000001fff047899 */ /* 0x000fc80008011405 */
[----:B------:R-:W-:-:S04]  /*1490*/  ULEA.HI UR4, UR4, UR5, URZ, 0x5 ;  /* 0x0000000504047291 */ /* 0x000fc8000f8f28ff */
[----:B------:R-:W-:Y:S02]  /*14a0*/  USHF.R.S32.HI UR15, URZ, 0x5, UR4 ;  /* 0x00000005ff0f7899 */ /* 0x000fe40008011404 */
[----:B------:R-:W-:Y:S02]  /*14b0*/  UIADD3 UR4, UPT, UPT, UR13, -0x1, URZ ;  /* 0xffffffff0d047890 */ /* 0x000fe4000fffe0ff */
[----:B------:R-:W-:Y:S02]  /*14c0*/  UISETP.LT.U32.AND UP0, UPT, UR15, 0x4, UPT ;  /* 0x000000040f00788c */ /* 0x000fe4000bf01070 */
[----:B------:R-:W-:Y:S02]  /*14d0*/  UISETP.GE.U32.AND UP1, UPT, UR4, -0x3f, UPT ;  /* 0xffffffc10400788c */ /* 0x000fe4000bf26070 */
[----:B------:R-:W-:Y:S02]  /*14e0*/  USEL UR14, UR15, 0x4, UP0 ;  /* 0x000000040f0e7887 */ /* 0x000fe40008000000 */
[----:B------:R-:W-:-:S02]  /*14f0*/  UIADD3 UR13, UPT, UPT, UR13, 0x3e, URZ ;  /* 0x0000003e0d0d7890 */ /* 0x000fc4000fffe0ff */
[----:B------:R-:W-:Y:S02]  /*1500*/  UIADD3 UR5, UPT, UPT, UR14, -0x1, URZ ;  /* 0xffffffff0e057890 */ /* 0x000fe4000fffe0ff */
[----:B------:R-:W-:-:S03]  /*1510*/  UIADD3 UR7, UPT, UPT, UR15, -UR14, URZ ;  /* 0x8000000e0f077290 */ /* 0x000fc6000fffe0ff */
[----:B------:R-:W-:-:S04]  /*1520*/  @UP1 UIADD3 UR5, UPT, UPT, UR14, URZ, URZ ;  /* 0x000000ff0e051290 */ /* 0x000fc8000fffe0ff */
[----:B--2---:R-:W-:-:S12]  /*1530*/  UIADD3 UR5, UPT, UPT, UR5, 0x1, URZ ;  /* 0x0000000105057890 */ /* 0x004fd8000fffe0ff */
.L_x_35:
[----:B------:R-:W-:Y:S01]  /*1540*/  UISETP.NE.AND UP0, UPT, UR37, URZ, UPT ;  /* 0x000000ff2500728c */ /* 0x000fe2000bf05270 */
[----:B------:R-:W1:Y:S08]  /*1550*/  S2UR UR37, SR_CgaCtaId ;  /* 0x00000000002579c3 */ /* 0x000e700000008800 */
[----:B------:R-:W-:Y:S05]  /*1560*/  BRA.U UP0, `(.L_x_18) ;  /* 0x0000000100347547 */ /* 0x000fea000b800000 */
[----:B------:R-:W2:Y:S01]  /*1570*/  S2R R2, SR_CgaCtaId ;  /* 0x0000000000027919 */ /* 0x000ea20000008800 */
[----:B------:R-:W-:-:S04]  /*1580*/  MOV R3, 0x400 ;  /* 0x0000040000037802 */ /* 0x000fc80000000f00 */
[----:B--2---:R-:W-:Y:S02]  /*1590*/  LEA R2, R2, R3, 0x18 ;  /* 0x0000000302027211 */ /* 0x004fe400078ec0ff */
[----:B------:R-:W-:-:S03]  /*15a0*/  SHF.L.U32 R3, R11, 0x1f, RZ ;  /* 0x0000001f0b037819 */ /* 0x000fc600000006ff */
[----:B------:R-:W-:-:S04]  /*15b0*/  IMAD R2, R12, 0x8, R2 ;  /* 0x000000080c027824 */ /* 0x000fc800078e0202 */
[----:B------:R-:W2:Y:S02]  /*15c0*/  SYNCS.PHASECHK.TRANS64.TRYWAIT P0, [R2+URZ+0x100], R3 ;  /* 0x00010003020075a7 */ /* 0x000ea400080011ff */
[----:B--2---:R-:W-:Y:S05]  /*15d0*/  @!P0 BRA `(.L_x_19) ;  /* 0x0000009800408947 */ /* 0x004fea0003800000 */
.L_x_167:
[----:B------:R-:W-:Y:S01]  /*15e0*/  VIADD R12, R12, 0x1 ;  /* 0x000000010c0c7836 */ /* 0x000fe20000000000 */
[----:B------:R2:W-:Y:S04]  /*15f0*/  SYNCS.ARRIVE.TRANS64.A1T0 RZ, [R2+URZ+0xf0], RZ ;  /* 0x0000f0ff02ff79a7 */ /* 0x0005e800081000ff */
[----:B------:R-:W-:-:S04]  /*1600*/  ISETP.NE.AND P0, PT, R12, 0x2, PT ;  /* 0x000000020c00780c */ /* 0x000fc80003f05270 */
[----:B------:R-:W-:Y:S02]  /*1610*/  SEL R12, R12, RZ, P0 ;  /* 0x000000ff0c0c7207 */ /* 0x000fe40000000000 */
[----:B--2---:R-:W-:-:S04]  /*1620*/  SEL R2, RZ, 0x1, P0 ;  /* 0x00000001ff027807 */ /* 0x004fc80000000000 */
[----:B------:R-:W-:-:S07]  /*1630*/  LOP3.LUT R11, R11, R2, RZ, 0x3c, !PT ;  /* 0x000000020b0b7212 */ /* 0x000fce00078e3cff */
.L_x_18:
[----:B------:R-:W-:Y:S01]  /*1640*/  UMOV UR4, 0x400 ;  /* 0x0000040000047882 */ /* 0x000fe20000000000 */
[----:B------:R-:W-:Y:S01]  /*1650*/  SHF.L.U32 R2, R17, 0x1f, RZ ;  /* 0x0000001f11027819 */ /* 0x000fe200000006ff */
[----:B-1----:R-:W-:Y:S01]  /*1660*/  ULEA UR4, UR37, UR4, 0x18 ;  /* 0x0000000425047291 */ /* 0x002fe2000f8ec0ff */
[----:B------:R-:W-:Y:S01]  /*1670*/  R2UR UR35, R15 ;  /* 0x000000000f2372ca */ /* 0x000fe200000e0000 */
[----:B------:R-:W-:Y:S01]  /*1680*/  UISETP.GE.U32.AND UP0, UPT, UR13, 0x3f, UPT ;  /* 0x0000003f0d00788c */ /* 0x000fe2000bf06070 */
[----:B------:R-:W-:Y:S01]  /*1690*/  R2UR UR11, R14 ;  /* 0x000000000e0b72ca */ /* 0x000fe200000e0000 */
[----:B------:R-:W-:Y:S01]  /*16a0*/  ULEA UR8, UR6, UR4, 0x3 ;  /* 0x0000000406087291 */ /* 0x000fe2000f8e18ff */
[----:B------:R-:W-:-:S08]  /*16b0*/  UMOV UR24, URZ ;  /* 0x000000ff00187c82 */ /* 0x000fd00008000000 */
[----:B------:R1:W2:Y:S01]  /*16c0*/  SYNCS.PHASECHK.TRANS64.TRYWAIT P0, [UR8+0x20], R2 ;  /* 0x00002002ff0075a7 */ /* 0x0002a20008001108 */
[----:B------:R-:W-:Y:S02]  /*16d0*/  USHF.L.U32 UR35, UR35, 0x6, URZ ;  /* 0x0000000623237899 */ /* 0x000fe400080006ff */
[----:B------:R-:W-:Y:S01]  /*16e0*/  USHF.L.U32 UR11, UR11, 0x8, URZ ;  /* 0x000000080b0b7899 */ /* 0x000fe200080006ff */
[----:B------:R-:W-:Y:S11]  /*16f0*/  BRA.U !UP0, `(.L_x_20) ;  /* 0x0000000108a87547 */ /* 0x000ff6000b800000 */
[----:B------:R-:W-:Y:S01]  /*1700*/  UMOV UR16, URZ ;  /* 0x000000ff00107c82 */ /* 0x000fe20008000000 */
[----:B------:R-:W-:-:S05]  /*1710*/  UMOV UR17, UR6 ;  /* 0x0000000600117c82 */ /* 0x000fca0008000000 */
.L_x_25:
[----:B-1----:R-:W-:Y:S01]  /*1720*/  ULEA UR33, UR17, UR4, 0x3 ;  /* 0x0000000411217291 */ /* 0x002fe2000f8e18ff */
[----:B--2---:R-:W-:Y:S01]  /*1730*/  @!P5 MOV R3, 0xa000 ;  /* 0x0000a0000003d802 */ /* 0x004fe20000000f00 */
[----:B--2---:R-:W-:Y:S10]  /*1740*/  @P0 BRA `(.L_x_21) ;  /* 0x00000000000c0947 */ /* 0x004ff40003800000 */
[----:B------:R-:W-:-:S04]  /*1750*/  SHF.L.U32 R4, R17, 0x1f, RZ ;  /* 0x0000001f11047819 */ /* 0x000fc800000006ff */
[----:B------:R-:W2:Y:S02]  /*1760*/  SYNCS.PHASECHK.TRANS64.TRYWAIT P0, [UR33+0x20], R4 ;  /* 0x00002004ff0075a7 */ /* 0x000ea40008001121 */
[----:B--2---:R-:W-:Y:S05]  /*1770*/  @!P0 BRA `(.L_x_22) ;  /* 0x0000009400ec8947 */ /* 0x004fea0003800000 */
.L_x_21:
[----:B------:R2:W-:Y:S01]  /*1780*/  @!P5 SYNCS.ARRIVE.TRANS64 RZ, [UR33], R3 ;  /* 0x00000003ffffd9a7 */ /* 0x0005e20008000021 */
[----:B------:R-:W-:Y:S04]  /*1790*/  BSSY.RECONVERGENT B0, `(.L_x_23) ;  /* 0x0000003000007945 */ /* 0x000fe80003800200 */
[----:B------:R-:W-:Y:S05]  /*17a0*/  @P4 BRA `(.L_x_24) ;  /* 0x0000000000044947 */ /* 0x000fea0003800000 */
[----:B------:R-:W-:Y:S05]  /*17b0*/  BPT.TRAP 0x1 ;  /* 0x000000040000795c */ /* 0x000fea0000300000 */
.L_x_24:
[----:B------:R-:W-:Y:S05]  /*17c0*/  BSYNC.RECONVERGENT B0 ;  /* 0x0000000000007941 */ /* 0x000fea0003800200 */
.L_x_23:
[----:B------:R-:W-:Y:S02]  /*17d0*/  UIADD3 UR6, UPT, UPT, UR17, 0x1, URZ ;  /* 0x0000000111067890 */ /* 0x000fe4000fffe0ff */
[----:B------:R-:W-:Y:S02]  /*17e0*/  ULEA UR32, UR17, UR4, 0xd ;  /* 0x0000000411207291 */ /* 0x000fe4000f8e68ff */
[----:B------:R-:W-:Y:S02]  /*17f0*/  UISETP.NE.AND UP0, UPT, UR6, 0x4, UPT ;  /* 0x000000040600788c */ /* 0x000fe4000bf05270 */
[----:B------:R-:W-:Y:S02]  /*1800*/  UIADD3 UR26, UP1, UPT, UR22, 0x80, URZ ;  /* 0x00000080161a7890 */ /* 0x000fe4000ff3e0ff */
[----:B------:R-:W-:Y:S02]  /*1810*/  USEL UR9, URZ, 0x1, UP0 ;  /* 0x00000001ff097887 */ /* 0x000fe40008000000 */
[----:B------:R-:W-:-:S02]  /*1820*/  USEL UR6, UR6, URZ, UP0 ;  /* 0x000000ff06067287 */ /* 0x000fc40008000000 */
[----:B------:R-:W-:Y:S02]  /*1830*/  UIADD3 UR20, UP0, UPT, UR22, 0x180, URZ ;  /* 0x0000018016147890 */ /* 0x000fe4000ff1e0ff */
[----:B------:R-:W-:Y:S01]  /*1840*/  ULEA UR8, UR6, UR4, 0x3 ;  /* 0x0000000406087291 */ /* 0x000fe2000f8e18ff */
[----:B------:R-:W-:Y:S01]  /*1850*/  LOP3.LUT R17, R17, UR9, RZ, 0x3c, !PT ;  /* 0x0000000911117c12 */ /* 0x000fe2000f8e3cff */
[----:B------:R-:W-:Y:S02]  /*1860*/  USHF.L.U32 UR34, UR16, 0x5, URZ ;  /* 0x0000000510227899 */ /* 0x000fe400080006ff */
[----:B------:R-:W-:Y:S01]  /*1870*/  UIADD3.X UR27, UPT, UPT, URZ, UR23, URZ, UP1, !UPT ;  /* 0x00000017ff1b7290 */ /* 0x000fe20008ffe4ff */
[----:B-1----:R-:W-:Y:S01]  /*1880*/  SHF.L.U32 R2, R17, 0x1f, RZ ;  /* 0x0000001f11027819 */ /* 0x002fe200000006ff */
[----:B------:R-:W-:Y:S02]  /*1890*/  UIADD3 UR32, UPT, UPT, UR32, 0x8800, URZ ;  /* 0x0000880020207890 */ /* 0x000fe4000fffe0ff */
[----:B------:R-:W-:Y:S01]  /*18a0*/  UIADD3.X UR21, UPT, UPT, URZ, UR23, URZ, UP0, !UPT ;  /* 0x00000017ff157290 */ /* 0x000fe200087fe4ff */
[----:B------:R1:W1:Y:S01]  /*18b0*/  SYNCS.PHASECHK.TRANS64.TRYWAIT P0, [UR8+0x20], R2 ;  /* 0x00002002ff0075a7 */ /* 0x0002620008001108 */
[----:B------:R-:W-:Y:S01]  /*18c0*/  ULEA UR8, UR17, UR4, 0xf ;  /* 0x0000000411087291 */ /* 0x000fe2000f8e78ff */
[----:B------:R-:W-:Y:S01]  /*18d0*/  UMOV UR18, 0x0 ;  /* 0x0000000000127882 */ /* 0x000fe20000000000 */
[----:B------:R-:W-:-:S02]  /*18e0*/  UMOV UR19, 0x10000000 ;  /* 0x1000000000137882 */ /* 0x000fc40000000000 */
[----:B------:R-:W-:Y:S01]  /*18f0*/  UIADD3 UR8, UPT, UPT, UR8, 0x10800, URZ ;  /* 0x0001080008087890 */ /* 0x000fe2000fffe0ff */
[----:B------:R1:W-:Y:S01]  /*1900*/  UTMALDG.3D [UR32], [UR26], desc[UR18] ;  /* 0x000012201a0075b4 */ /* 0x0003e20008011000 */
[----:B------:R-:W-:Y:S01]  /*1910*/  UMOV UR12, UR36 ;  /* 0x00000024000c7c82 */ /* 0x000fe20008000000 */
[----:B------:R-:W-:Y:S01]  /*1920*/  UMOV UR9, UR33 ;  /* 0x0000002100097c82 */ /* 0x000fe20008000000 */
[----:B------:R-:W-:Y:S01]  /*1930*/  UMOV UR10, UR34 ;  /* 0x00000022000a7c82 */ /* 0x000fe20008000000 */
[----:B------:R-:W-:Y:S01]  /*1940*/  UIADD3 UR16, UPT, UPT, UR16, 0x1, URZ ;  /* 0x0000000110107890 */ /* 0x000fe2000fffe0ff */
[----:B------:R-:W-:Y:S01]  /*1950*/  UMOV UR24, UR5 ;  /* 0x0000000500187c82 */ /* 0x000fe20008000000 */
[----:B------:R-:W-:Y:S02]  /*1960*/  UMOV UR17, UR6 ;  /* 0x0000000600117c82 */ /* 0x000fe40008000000 */
[----:B------:R1:W-:Y:S01]  /*1970*/  UTMALDG.3D [UR8], [UR20], desc[UR18] ;  /* 0x00001208140075b4 */ /* 0x0003e20008011000 */
[----:B------:R-:W-:-:S09]  /*1980*/  UISETP.NE.AND UP0, UPT, UR16, UR5, UPT ;  /* 0x000000051000728c */ /* 0x000fd2000bf05270 */
[----:B------:R-:W-:Y:S05]  /*1990*/  BRA.U UP0, `(.L_x_25) ;  /* 0xfffffffd00607547 */ /* 0x000fea000b83ffff */
.L_x_20:
[----:B-1----:R-:W-:Y:S01]  /*19a0*/  ULEA UR8, UR6, UR4, 0x3 ;  /* 0x0000000406087291 */ /* 0x002fe2000f8e18ff */
[----:B------:R-:W-:Y:S01]  /*19b0*/  SHF.L.U32 R2, R17, 0x1f, RZ ;  /* 0x0000001f11027819 */ /* 0x000fe200000006ff */
[----:B------:R-:W-:Y:S01]  /*19c0*/  @!P1 SYNCS.ARRIVE.TRANS64.A1T0 RZ, [UR4+0x88], RZ ;  /* 0x000088ffffff99a7 */ /* 0x000fe20008100004 */
[----:B------:R-:W-:-:S06]  /*19d0*/  UISETP.GT.AND UP0, UPT, UR15, UR14, UPT ;  /* 0x0000000e0f00728c */ /* 0x000fcc000bf04270 */
[----:B--2---:R1:W2:Y:S03]  /*19e0*/  SYNCS.PHASECHK.TRANS64.TRYWAIT P0, [UR8+0x20], R2 ;  /* 0x00002002ff0075a7 */ /* 0x0042a60008001108 */
[----:B------:R-:W-:Y:S05]  /*19f0*/  BRA.U !UP0, `(.L_x_26) ;  /* 0x0000000108ac7547 */ /* 0x000fea000b800000 */
[----:B------:R-:W-:Y:S01]  /*1a00*/  UIADD3 UR21, UPT, UPT, UR7, UR24, URZ ;  /* 0x0000001807157290 */ /* 0x000fe2000fffe0ff */
[----:B------:R-:W-:-:S11]  /*1a10*/  UMOV UR25, UR6 ;  /* 0x0000000600197c82 */ /* 0x000fd60008000000 */
.L_x_31:
[----:B-1----:R-:W-:Y:S01]  /*1a20*/  ULEA UR17, UR25, UR4, 0x3 ;  /* 0x0000000419117291 */ /* 0x002fe2000f8e18ff */
[----:B--2---:R-:W-:Y:S01]  /*1a30*/  @!P5 MOV R3, 0xa000 ;  /* 0x0000a0000003d802 */ /* 0x004fe20000000f00 */
[----:B--2---:R-:W-:Y:S10]  /*1a40*/  @P0 BRA `(.L_x_27) ;  /* 0x00000000000c0947 */ /* 0x004ff40003800000 */
[----:B------:R-:W-:-:S04]  /*1a50*/  SHF.L.U32 R4, R17, 0x1f, RZ ;  /* 0x0000001f11047819 */ /* 0x000fc800000006ff */
[----:B------:R-:W2:Y:S02]  /*1a60*/  SYNCS.PHASECHK.TRANS64.TRYWAIT P0, [UR17+0x20], R4 ;  /* 0x00002004ff0075a7 */ /* 0x000ea40008001111 */
[----:B--2---:R-:W-:Y:S05]  /*1a70*/  @!P0 BRA `(.L_x_28) ;  /* 0x0000009400448947 */ /* 0x004fea0003800000 */
.L_x_27:
[----:B------:R2:W-:Y:S01]  /*1a80*/  @!P5 SYNCS.ARRIVE.TRANS64 RZ, [UR17], R3 ;  /* 0x00000003ffffd9a7 */ /* 0x0005e20008000011 */
[----:B------:R-:W-:Y:S04]  /*1a90*/  BSSY.RECONVERGENT B0, `(.L_x_29) ;  /* 0x0000003000007945 */ /* 0x000fe80003800200 */
[----:B------:R-:W-:Y:S05]  /*1aa0*/  @P4 BRA `(.L_x_30) ;  /* 0x0000000000044947 */ /* 0x000fea0003800000 */
[----:B------:R-:W-:Y:S05]  /*1ab0*/  BPT.TRAP 0x1 ;  /* 0x000000040000795c */ /* 0x000fea0000300000 */
.L_x_30:
[----:B------:R-:W-:Y:S05]  /*1ac0*/  BSYNC.RECONVERGENT B0 ;  /* 0x0000000000007941 */ /* 0x000fea0003800200 */
.L_x_29:
        /* <DEDUP_REMOVED lines=10> */
[----:B------:R-:W-:Y:S01]  /*1b70*/  UIADD3 UR16, UPT, UPT, UR16, 0x8800, URZ ;  /* 0x0000880010107890 */ /* 0x000fe2000fffe0ff */
[----:B-1----:R-:W-:Y:S01]  /*1b80*/  SHF.L.U32 R2, R17, 0x1f, RZ ;  /* 0x0000001f11027819 */ /* 0x002fe200000006ff */
[----:B------:R-:W-:Y:S02]  /*1b90*/  UIADD3.X UR31, UPT, UPT, URZ, UR23, URZ, UP1, !UPT ;  /* 0x00000017ff1f7290 */ /* 0x000fe40008ffe4ff */
[----:B------:R-:W-:Y:S01]  /*1ba0*/  UIADD3.X UR29, UPT, UPT, URZ, UR23, URZ, UP0, !UPT ;  /* 0x00000017ff1d7290 */ /* 0x000fe200087fe4ff */
[----:B------:R1:W1:Y:S01]  /*1bb0*/  SYNCS.PHASECHK.TRANS64.TRYWAIT P0, [UR8+0x20], R2 ;  /* 0x00002002ff0075a7 */ /* 0x0002620008001108 */
[----:B------:R-:W-:Y:S01]  /*1bc0*/  ULEA UR8, UR25, UR4, 0xf ;  /* 0x0000000419087291 */ /* 0x000fe2000f8e78ff */
[----:B------:R-:W-:Y:S01]  /*1bd0*/  UMOV UR26, 0x0 ;  /* 0x00000000001a7882 */ /* 0x000fe20000000000 */
[----:B------:R-:W-:-:S02]  /*1be0*/  UMOV UR27, 0x10000000 ;  /* 0x10000000001b7882 */ /* 0x000fc40000000000 */
[----:B------:R-:W-:Y:S01]  /*1bf0*/  UIADD3 UR8, UPT, UPT, UR8, 0x10800, URZ ;  /* 0x0001080008087890 */ /* 0x000fe2000fffe0ff */
[----:B------:R-:W-:Y:S01]  /*1c00*/  UMOV UR19, UR35 ;  /* 0x0000002300137c82 */ /* 0x000fe20008000000 */
[----:B------:R-:W-:Y:S01]  /*1c10*/  UMOV UR20, UR36 ;  /* 0x0000002400147c82 */ /* 0x000fe20008000000 */
[----:B------:R-:W-:Y:S01]  /*1c20*/  UMOV UR12, UR36 ;  /* 0x00000024000c7c82 */ /* 0x000fe20008000000 */
[----:B------:R-:W-:Y:S01]  /*1c30*/  UMOV UR9, UR17 ;  /* 0x0000001100097c82 */ /* 0x000fe20008000000 */
[----:B------:R-:W-:Y:S01]  /*1c40*/  UMOV UR10, UR18 ;  /* 0x00000012000a7c82 */ /* 0x000fe20008000000 */
[----:B------:R1:W-:Y:S01]  /*1c50*/  UTMALDG.3D [UR16], [UR30], desc[UR26] ;  /* 0x00001a101e0075b4 */ /* 0x0003e20008011000 */
[----:B------:R-:W-:Y:S01]  /*1c60*/  UIADD3 UR24, UPT, UPT, UR24, 0x1, URZ ;  /* 0x0000000118187890 */ /* 0x000fe2000fffe0ff */
[----:B------:R-:W-:-:S03]  /*1c70*/  UMOV UR25, UR6 ;  /* 0x0000000600197c82 */ /* 0x000fc60008000000 */
[----:B------:R-:W-:Y:S01]  /*1c80*/  UISETP.NE.AND UP0, UPT, UR24, UR21, UPT ;  /* 0x000000151800728c */ /* 0x000fe2000bf05270 */
[----:B------:R1:W-:Y:S08]  /*1c90*/  UTMALDG.3D [UR8], [UR28], desc[UR26] ;  /* 0x00001a081c0075b4 */ /* 0x0003f00008011000 */
[----:B------:R-:W-:Y:S05]  /*1ca0*/  BRA.U UP0, `(.L_x_31) ;  /* 0xfffffffd005c7547 */ /* 0x000fea000b83ffff */
.L_x_26:
[C---:B-1----:R-:W-:Y:S01]  /*1cb0*/  LEA R2, R16.reuse, UR4, 0x3 ;  /* 0x0000000410027c11 */ /* 0x042fe2000f8e18ff */
[----:B------:R-:W-:Y:S01]  /*1cc0*/  NOP ;  /* 0x0000000000007918 */ /* 0x000fe20000000000 */
[----:B--2---:R-:W-:Y:S02]  /*1cd0*/  SHF.L.U32 R3, R13, 0x1f, RZ ;  /* 0x0000001f0d037819 */ /* 0x004fe400000006ff */
[----:B------:R-:W-:Y:S02]  /*1ce0*/  LEA R4, R16, UR4, 0x4 ;  /* 0x0000000410047c11 */ /* 0x000fe4000f8e20ff */
[----:B------:R-:W1:Y:S02]  /*1cf0*/  SYNCS.PHASECHK.TRANS64.TRYWAIT P0, [R2+URZ+0x90], R3 ;  /* 0x00009003020075a7 */ /* 0x000e6400080011ff */
[----:B-1----:R-:W-:Y:S05]  /*1d00*/  @!P0 BRA `(.L_x_32) ;  /* 0x0000009000b88947 */ /* 0x002fea0003800000 */
.L_x_170:
[----:B------:R-:W2:Y:S01]  /*1d10*/  LDS.128 R4, [R4+0x120] ;  /* 0x0001200004047984 */ /* 0x000ea20000000c00 */
[----:B---3--:R-:W-:Y:S01]  /*1d20*/  ISETP.GE.AND P0, PT, R26, 0x1, PT ;  /* 0x000000011a00780c */ /* 0x008fe20003f06270 */
[----:B-1----:R-:W-:Y:S01]  /*1d30*/  VIADD R2, R2, 0xa0 ;  /* 0x000000a002027836 */ /* 0x002fe20000000000 */
[----:B------:R-:W-:Y:S01]  /*1d40*/  @!PT LDS RZ, [RZ] ;  /* 0x00000000fffff984 */ /* 0x000fe20000000800 */
[----:B------:R-:W-:Y:S01]  /*1d50*/  @!PT LDS RZ, [RZ] ;  /* 0x00000000fffff984 */ /* 0x000fe20000000800 */
[----:B------:R-:W-:Y:S01]  /*1d60*/  @!PT LDS RZ, [RZ] ;  /* 0x00000000fffff984 */ /* 0x000fe20000000800 */
[----:B------:R-:W-:Y:S01]  /*1d70*/  @!PT LDS RZ, [RZ] ;  /* 0x00000000fffff984 */ /* 0x000fe20000000800 */
[----:B------:R1:W-:Y:S06]  /*1d80*/  MEMBAR.ALL.CTA ;  /* 0x0000000000007992 */ /* 0x0003ec0000008000 */
[----:B-1----:R-:W1:Y:S01]  /*1d90*/  FENCE.VIEW.ASYNC.S ;  /* 0x00000000000073c6 */ /* 0x002e620000000000 */
[----:B------:R-:W-:-:S04]  /*1da0*/  PRMT R2, RZ, 0x654, R2 ;  /* 0x00000654ff027816 */ /* 0x000fc80000000002 */
[----:B-1----:R1:W-:Y:S01]  /*1db0*/  SYNCS.ARRIVE.TRANS64.RED.A1T0 RZ, [R2+URZ], RZ ;  /* 0x000000ff02ff79a7 */ /* 0x0023e200081004ff */
[----:B--2---:R-:W-:-:S13]  /*1dc0*/  LOP3.LUT P2, RZ, R6, 0x1, RZ, 0xc0, !PT ;  /* 0x0000000106ff7812 */ /* 0x004fda000784c0ff */
[----:B------:R-:W-:Y:S01]  /*1dd0*/  @P2 SHF.R.U32.HI R3, RZ, 0x10, R5 ;  /* 0x00000010ff032819 */ /* 0x000fe20000011605 */
[----:B------:R-:W-:Y:S01]  /*1de0*/  VOTEU.ANY UP0, P2 ;  /* 0x0000000000ff7886 */ /* 0x000fe20001000100 */
[----:B------:R-:W-:Y:S02]  /*1df0*/  @P2 MOV R10, R4 ;  /* 0x00000004000a2202 */ /* 0x000fe40000000f00 */
[----:B------:R-:W-:Y:S02]  /*1e00*/  @P2 R2UR.BROADCAST UR8, R3 ;  /* 0x00000000030822ca */ /* 0x000fe400008e0000 */
[----:B------:R-:W-:-:S11]  /*1e10*/  @P2 LOP3.LUT R9, R5, 0xffff, RZ, 0xc0, !PT ;  /* 0x0000ffff05092812 */ /* 0x000fd600078ec0ff */
[----:B------:R-:W-:Y:S01]  /*1e20*/  @UP0 UMOV UR36, UR8 ;  /* 0x0000000800240c82 */ /* 0x000fe20008000000 */
[----:B-1----:R-:W-:Y:S05]  /*1e30*/  @!P0 BRA `(.L_x_33) ;  /* 0x0000000000b88947 */ /* 0x002fea0003800000 */
[----:B------:R-:W4:Y:S01]  /*1e40*/  LDC.64 R4, c[0x0][0xb18] ;  /* 0x0002c600ff047b82 */ /* 0x000f220000000a00 */
[----:B------:R-:W-:-:S07]  /*1e50*/  ISETP.NE.AND P3, PT, R26, 0x1, PT ;  /* 0x000000011a00780c */ /* 0x000fce0003f65270 */
[----:B------:R-:W1:Y:S08]  /*1e60*/  LDC.64 R6, c[0x0][0xb10] ;  /* 0x0002c400ff067b82 */ /* 0x000e700000000a00 */
[----:B------:R-:W2:Y:S08]  /*1e70*/  LDC R14, c[0x0][0xb20] ;  /* 0x0002c800ff0e7b82 */ /* 0x000eb00000000800 */
[----:B------:R-:W3:Y:S01]  /*1e80*/  LDC R15, c[0x0][0xb0c] ;  /* 0x0002c300ff0f7b82 */ /* 0x000ee20000000800 */
[----:B----4-:R-:W-:Y:S01]  /*1e90*/  IMAD.HI.U32 R19, R0, R5, RZ ;  /* 0x0000000500137227 */ /* 0x010fe200078e00ff */
[----:B------:R-:W-:-:S03]  /*1ea0*/  ISETP.NE.AND P0, PT, R4, 0x1, PT ;  /* 0x000000010400780c */ /* 0x000fc60003f05270 */
[----:B------:R-:W-:-:S03]  /*1eb0*/  IMAD.HI.U32 R5, R9, R5, RZ ;  /* 0x0000000509057227 */ /* 0x000fc600078e00ff */
[----:B------:R-:W4:Y:S01]  /*1ec0*/  LDC.64 R2, c[0x0][0xb28] ;  /* 0x0002ca00ff027b82 */ /* 0x000f220000000a00 */
[----:B-1----:R-:W-:-:S04]  /*1ed0*/  IMAD.HI.U32 R20, R8, R6, RZ ;  /* 0x0000000608147227 */ /* 0x002fc800078e00ff */
[----:B------:R-:W-:Y:S01]  /*1ee0*/  IMAD.HI.U32 R21, R10, R6, RZ ;  /* 0x000000060a157227 */ /* 0x000fe200078e00ff */
[----:B------:R-:W-:Y:S02]  /*1ef0*/  SHF.R.U32.HI R20, RZ, R7, R20 ;  /* 0x00000007ff147219 */ /* 0x000fe40000011614 */
[-C--:B--2---:R-:W-:Y:S02]  /*1f00*/  SHF.R.U32.HI R19, RZ, R14.reuse, R19 ;  /* 0x0000000eff137219 */ /* 0x084fe40000011613 */
[----:B------:R-:W-:Y:S02]  /*1f10*/  SHF.R.U32.HI R5, RZ, R14, R5 ;  /* 0x0000000eff057219 */ /* 0x000fe40000011605 */
[----:B------:R-:W-:Y:S02]  /*1f20*/  SEL R19, R0, R19, !P0 ;  /* 0x0000001300137207 */ /* 0x000fe40004000000 */
[----:B------:R-:W-:Y:S02]  /*1f30*/  SHF.R.U32.HI R21, RZ, R7, R21 ;  /* 0x00000007ff157219 */ /* 0x000fe40000011615 */
[----:B---3--:R-:W-:-:S02]  /*1f40*/  ISETP.NE.AND P1, PT, R15, 0x1, PT ;  /* 0x000000010f00780c */ /* 0x008fc40003f25270 */
[----:B------:R-:W-:Y:S02]  /*1f50*/  SEL R5, R9, R5, !P0 ;  /* 0x0000000509057207 */ /* 0x000fe40004000000 */
[----:B------:R-:W-:Y:S02]  /*1f60*/  SEL R20, R8, R20, !P1 ;  /* 0x0000001408147207 */ /* 0x000fe40004800000 */
[----:B------:R-:W-:Y:S01]  /*1f70*/  SEL R21, R10, R21, !P1 ;  /* 0x000000150a157207 */ /* 0x000fe20004800000 */
[----:B----4-:R-:W-:-:S04]  /*1f80*/  IMAD.HI.U32 R18, R19, R2, RZ ;  /* 0x0000000213127227 */ /* 0x010fc800078e00ff */
        /* <DEDUP_REMOVED lines=10> */
[----:B------:R-:W-:-:S04]  /*2030*/  @!P0 IMAD.HI.U32 R7, R21, R2, RZ ;  /* 0x0000000215078227 */ /* 0x000fc800078e00ff */
[----:B------:R-:W-:Y:S01]  /*2040*/  IMAD.MOV R2, RZ, RZ, -R6 ;  /* 0x000000ffff027224 */ /* 0x000fe200078e0a06 */
[----:B------:R-:W-:Y:S02]  /*2050*/  @!P0 SHF.R.U32.HI R3, RZ, R3, R7 ;  /* 0x00000003ff038219 */ /* 0x000fe40000011607 */
[----:B------:R-:W-:Y:S01]  /*2060*/  IADD3 R7, PT, PT, -R5, RZ, RZ ;  /* 0x000000ff05077210 */ /* 0x000fe20007ffe1ff */
[----:B------:R-:W-:Y:S01]  /*2070*/  IMAD R2, R26, R2, R5 ;  /* 0x000000021a027224 */ /* 0x000fe200078e0205 */
        /* <DEDUP_REMOVED lines=10> */
.L_x_33:
[----:B------:R-:W1:Y:S02]  /*2120*/  LDCU UR8, c[0x0][0xb30] ;  /* 0x00016600ff0877ac */ /* 0x000e640008000800 */
[----:B-1----:R-:W-:-:S09]  /*2130*/  UISETP.NE.AND UP0, UPT, UR8, 0x1, UPT ;  /* 0x000000010800788c */ /* 0x002fd2000bf05270 */
[----:B------:R-:W-:Y:S05]  /*2140*/  BRA.U UP0, `(.L_x_34) ;  /* 0x0000000100407547 */ /* 0x000fea000b800000 */
[----:B------:R-:W1:Y:S08]  /*2150*/  LDC.64 R4, c[0x0][0xb10] ;  /* 0x0002c400ff047b82 */ /* 0x000e700000000a00 */
[----:B------:R-:W2:Y:S08]  /*2160*/  LDC.64 R2, c[0x0][0xb18] ;  /* 0x0002c600ff027b82 */ /* 0x000eb00000000a00 */
[----:B------:R-:W3:Y:S08]  /*2170*/  LDC R6, c[0x0][0xb20] ;  /* 0x0002c800ff067b82 */ /* 0x000ef00000000800 */
[----:B------:R-:W4:Y:S01]  /*2180*/  LDC R7, c[0x0][0xb0c] ;  /* 0x0002c300ff077b82 */ /* 0x000f220000000800 */
[----:B-1----:R-:W-:-:S05]  /*2190*/  IMAD.HI.U32 R4, R10, R4, RZ ;  /* 0x000000040a047227 */ /* 0x002fca00078e00ff */
[----:B------:R-:W-:Y:S01]  /*21a0*/  SHF.R.U32.HI R4, RZ, R5, R4 ;  /* 0x00000005ff047219 */ /* 0x000fe20000011604 */
[----:B--2---:R-:W-:Y:S01]  /*21b0*/  IMAD.HI.U32 R3, R9, R3, RZ ;  /* 0x0000000309037227 */ /* 0x004fe200078e00ff */
[----:B------:R-:W-:-:S04]  /*21c0*/  ISETP.NE.AND P0, PT, R2, 0x1, PT ;  /* 0x000000010200780c */ /* 0x000fc80003f05270 */
[----:B---3--:R-:W-:-:S04]  /*21d0*/  SHF.R.U32.HI R3, RZ, R6, R3 ;  /* 0x00000006ff037219 */ /* 0x008fc80000011603 */
[----:B------:R-:W-:Y:S02]  /*21e0*/  SEL R3, R9, R3, !P0 ;  /* 0x0000000309037207 */ /* 0x000fe40004000000 */
[----:B----4-:R-:W-:-:S04]  /*21f0*/  ISETP.NE.AND P1, PT, R7, 0x1, PT ;  /* 0x000000010700780c */ /* 0x010fc80003f25270 */
[----:B------:R-:W-:-:S05]  /*2200*/  SEL R4, R10, R4, !P1 ;  /* 0x000000040a047207 */ /* 0x000fca0004800000 */
[----:B------:R-:W-:Y:S02]  /*2210*/  IMAD.IADD R5, R3, 0x1, -R4 ;  /* 0x0000000103057824 */ /* 0x000fe400078e0a04 */
[----:B------:R-:W-:Y:S02]  /*2220*/  IMAD.IADD R3, R4, 0x1, -R3 ;  /* 0x0000000104037824 */ /* 0x000fe400078e0a03 */
[----:B------:R-:W-:Y:S02]  /*2230*/  IMAD R10, R5, R7, R10 ;  /* 0x00000007050a7224 */ /* 0x000fe400078e020a */
[----:B------:R-:W-:-:S07]  /*2240*/  IMAD R9, R3, R2, R9 ;  /* 0x0000000203097224 */ /* 0x000fce00078e0209 */
.L_x_34:
[----:B------:R-:W-:Y:S01]  /*2250*/  VIADD R16, R16, 0x1 ;  /* 0x0000000110107836 */ /* 0x000fe20000000000 */
[----:B------:R-:W-:Y:S01]  /*2260*/  PLOP3.LUT P1, PT, PT, PT, PT, 0x80, 0x8 ;  /* 0x000000000008781c */ /* 0x000fe20003f2f070 */
[----:B------:R-:W-:Y:S02]  /*2270*/  IMAD.IADD R15, R10, 0x1, R63 ;  /* 0x000000010a0f7824 */ /* 0x000fe400078e023f */
[----:B------:R-:W-:Y:S01]  /*2280*/  IMAD.IADD R14, R9, 0x1, R62 ;  /* 0x00000001090e7824 */ /* 0x000fe200078e023e */
[----:B------:R-:W-:-:S04]  /*2290*/  ISETP.NE.AND P0, PT, R16, 0x2, PT ;  /* 0x000000021000780c */ /* 0x000fc80003f05270 */
[----:B------:R-:W-:Y:S02]  /*22a0*/  SEL R2, RZ, 0x1, P0 ;  /* 0x00000001ff027807 */ /* 0x000fe40000000000 */
[----:B------:R-:W-:Y:S02]  /*22b0*/  SEL R16, R16, RZ, P0 ;  /* 0x000000ff10107207 */ /* 0x000fe40000000000 */
[----:B------:R-:W-:Y:S01]  /*22c0*/  LOP3.LUT R13, R13, R2, RZ, 0x3c, !PT ;  /* 0x000000020d0d7212 */ /* 0x000fe200078e3cff */
[----:B------:R-:W-:Y:S06]  /*22d0*/  @P2 BRA `(.L_x_35) ;  /* 0xfffffff000982947 */ /* 0x000fec000383ffff */
[----:B------:R-:W-:Y:S01]  /*22e0*/  UIADD3 UR4, UPT, UPT, UR4, 0x20, URZ ;  /* 0x0000002004047890 */ /* 0x000fe2000fffe0ff */
[----:B------:R-:W-:-:S03]  /*22f0*/  SHF.L.U32 R2, R17, 0x1f, RZ ;  /* 0x0000001f11027819 */ /* 0x000fc600000006ff */
[----:B------:R-:W-:-:S09]  /*2300*/  ULEA UR5, UR6, UR4, 0x3 ;  /* 0x0000000406057291 */ /* 0x000fd2000f8e18ff */
[----:B------:R-:W1:Y:S02]  /*2310*/  SYNCS.PHASECHK.TRANS64.TRYWAIT P0, [UR5], R2 ;  /* 0x00000002ff0075a7 */ /* 0x000e640008001105 */
[----:B-1----:R-:W-:Y:S05]  /*2320*/  @!P0 BRA `(.L_x_36) ;  /* 0x0000008c00448947 */ /* 0x002fea0003800000 */
.L_x_172:
[----:B------:R-:W-:-:S04]  /*2330*/  UIADD3 UR6, UPT, UPT, UR6, 0x1, URZ ;  /* 0x0000000106067890 */ /* 0x000fc8000fffe0ff */
[----:B------:R-:W-:-:S04]  /*2340*/  UISETP.NE.AND UP0, UPT, UR6, 0x4, UPT ;  /* 0x000000040600788c */ /* 0x000fc8000bf05270 */
[----:B------:R-:W-:Y:S02]  /*2350*/  USEL UR7, URZ, 0x1, UP0 ;  /* 0x00000001ff077887 */ /* 0x000fe40008000000 */
[----:B------:R-:W-:-:S04]  /*2360*/  USEL UR6, UR6, URZ, UP0 ;  /* 0x000000ff06067287 */ /* 0x000fc80008000000 */
[----:B------:R-:W-:Y:S01]  /*2370*/  ULEA UR5, UR6, UR4, 0x3 ;  /* 0x0000000406057291 */ /* 0x000fe2000f8e18ff */
[----:B-1----:R-:W-:-:S04]  /*2380*/  LOP3.LUT R2, R17, UR7, RZ, 0x3c, !PT ;  /* 0x0000000711027c12 */ /* 0x002fc8000f8e3cff */
[----:B------:R-:W-:-:S04]  /*2390*/  SHF.L.U32 R3, R2, 0x1f, RZ ;  /* 0x0000001f02037819 */ /* 0x000fc800000006ff */
[----:B------:R-:W1:Y:S02]  /*23a0*/  SYNCS.PHASECHK.TRANS64.TRYWAIT P0, [UR5], R3 ;  /* 0x00000003ff0075a7 */ /* 0x000e640008001105 */
[----:B-1----:R-:W-:Y:S05]  /*23b0*/  @!P0 BRA `(.L_x_37) ;  /* 0x0000008c00388947 */ /* 0x002fea0003800000 */
.L_x_174:
[----:B------:R-:W-:-:S04]  /*23c0*/  UIADD3 UR6, UPT, UPT, UR6, 0x1, URZ ;  /* 0x0000000106067890 */ /* 0x000fc8000fffe0ff */
[----:B------:R-:W-:-:S04]  /*23d0*/  UISETP.NE.AND UP0, UPT, UR6, 0x4, UPT ;  /* 0x000000040600788c */ /* 0x000fc8000bf05270 */
[----:B------:R-:W-:Y:S02]  /*23e0*/  USEL UR7, URZ, 0x1, UP0 ;  /* 0x00000001ff077887 */ /* 0x000fe40008000000 */
[----:B------:R-:W-:-:S04]  /*23f0*/  USEL UR6, UR6, URZ, UP0 ;  /* 0x000000ff06067287 */ /* 0x000fc80008000000 */
[----:B------:R-:W-:Y:S01]  /*2400*/  ULEA UR5, UR6, UR4, 0x3 ;  /* 0x0000000406057291 */ /* 0x000fe2000f8e18ff */
[----:B------:R-:W-:-:S04]  /*2410*/  LOP3.LUT R2, R2, UR7, RZ, 0x3c, !PT ;  /* 0x0000000702027c12 */ /* 0x000fc8000f8e3cff */
[----:B-1----:R-:W-:-:S04]  /*2420*/  SHF.L.U32 R3, R2, 0x1f, RZ ;  /* 0x0000001f02037819 */ /* 0x002fc800000006ff */
[----:B------:R-:W1:Y:S02]  /*2430*/  SYNCS.PHASECHK.TRANS64.TRYWAIT P0, [UR5], R3 ;  /* 0x00000003ff0075a7 */ /* 0x000e640008001105 */
[----:B-1----:R-:W-:Y:S05]  /*2440*/  @!P0 BRA `(.L_x_38) ;  /* 0x0000008c002c8947 */ /* 0x002fea0003800000 */
.L_x_176:
[----:B------:R-:W-:-:S04]  /*2450*/  UIADD3 UR6, UPT, UPT, UR6, 0x1, URZ ;  /* 0x0000000106067890 */ /* 0x000fc8000fffe0ff */
[----:B------:R-:W-:-:S04]  /*2460*/  UISETP.NE.AND UP0, UPT, UR6, 0x4, UPT ;  /* 0x000000040600788c */ /* 0x000fc8000bf05270 */
[----:B------:R-:W-:Y:S02]  /*2470*/  USEL UR5, URZ, 0x1, UP0 ;  /* 0x00000001ff057887 */ /* 0x000fe40008000000 */
[----:B------:R-:W-:-:S04]  /*2480*/  USEL UR6, UR6, URZ, UP0 ;  /* 0x000000ff06067287 */ /* 0x000fc80008000000 */
[----:B------:R-:W-:Y:S01]  /*2490*/  ULEA UR6, UR6, UR4, 0x3 ;  /* 0x0000000406067291 */ /* 0x000fe2000f8e18ff */
[----:B------:R-:W-:-:S04]  /*24a0*/  LOP3.LUT R2, R2, UR5, RZ, 0x3c, !PT ;  /* 0x0000000502027c12 */ /* 0x000fc8000f8e3cff */
[----:B------:R-:W-:Y:S01]  /*24b0*/  SHF.L.U32 R2, R2, 0x1f, RZ ;  /* 0x0000001f02027819 */ /* 0x000fe200000006ff */
[----:B-1--4-:R-:W-:-:S07]  /*24c0*/  IMAD.U32 R0, RZ, RZ, UR6 ;  /* 0x00000006ff007e24 */ /* 0x012fce000f8e00ff */
.L_x_39:
[----:B-1----:R1:W2:Y:S02]  /*24d0*/  SYNCS.PHASECHK.TRANS64.TRYWAIT P0, [R0+URZ], R2 ;  /* 0x00000002000075a7 */ /* 0x0022a400080011ff */
[----:B--2---:R-:W-:Y:S05]  /*24e0*/  @!P0 NANOSLEEP.SYNCS 0x989680 ;  /* 0x009896800000895d */ /* 0x004fea0003900000 */
[----:B------:R-:W2:Y:S02]  /*24f0*/  @!P0 SYNCS.PHASECHK.TRANS64 P0, [R0+URZ], R2 ;  /* 0x00000002000085a7 */ /* 0x000ea400080010ff */
[----:B--2---:R-:W-:Y:S05]  /*2500*/  @P0 EXIT ;  /* 0x000000000000094d */ /* 0x004fea0003800000 */
[----:B------:R-:W-:Y:S05]  /*2510*/  BRA `(.L_x_39) ;  /* 0xfffffffc00ec7947 */ /* 0x000fea000383ffff */
.L_x_17:
[----:B------:R-:W-:-:S04]  /*2520*/  UISETP.NE.AND UP1, UPT, UR37, URZ, UPT ;  /* 0x000000ff2500728c */ /* 0x000fc8000bf25270 */
[----:B------:R-:W-:-:S09]  /*2530*/  UISETP.NE.OR UP1, UPT, UR8, 0x1, UP1 ;  /* 0x000000010800788c */ /* 0x000fd20008f25670 */
[----:B------:R-:W-:Y:S05]  /*2540*/  BRA.U UP1, `(.L_x_40) ;  /* 0x0000000501487547 */ /* 0x000fea000b800000 */
[----:B------:R-:W-:Y:S01]  /*2550*/  ISETP.NE.AND P2, PT, R2, RZ, PT ;  /* 0x000000ff0200720c */ /* 0x000fe20003f45270 */
[----:B------:R-:W-:Y:S01]  /*2560*/  IMAD.MOV.U32 R12, RZ, RZ, 0x1 ;  /* 0x00000001ff0c7424 */ /* 0x000fe200078e00ff */
[----:B------:R-:W-:Y:S02]  /*2570*/  CS2R R10, SRZ ;  /* 0x00000000000a7805 */ /* 0x000fe4000001ff00 */
[----:B------:R-:W-:Y:S01]  /*2580*/  CS2R R8, SRZ ;  /* 0x0000000000087805 */ /* 0x000fe2000001ff00 */
[----:B------:R-:W-:Y:S01]  /*2590*/  UMOV UR4, 0x400 ;  /* 0x0000040000047882 */ /* 0x000fe20000000000 */
[----:B------:R-:W-:Y:S01]  /*25a0*/  UMOV UR6, URZ ;  /* 0x000000ff00067c82 */ /* 0x000fe20008000000 */
[----:B------:R-:W-:-:S12]  /*25b0*/  ULEA UR37, UR37, UR4, 0x18 ;  /* 0x0000000425257291 */ /* 0x000fd8000f8ec0ff */
.L_x_44:
[----:B------:R-:W-:Y:S02]  /*25c0*/  LEA R0, R8, UR37, 0x3 ;  /* 0x0000002508007c11 */ /* 0x000fe4000f8e18ff */
[----:B------:R-:W-:-:S03]  /*25d0*/  SHF.L.U32 R4, R9, 0x1f, RZ ;  /* 0x0000001f09047819 */ /* 0x000fc600000006ff */
[----:B------:R-:W-:Y:S01]  /*25e0*/  VIADD R5, R0, 0x100 ;  /* 0x0000010000057836 */ /* 0x000fe20000000000 */
[----:B------:R-:W1:Y:S02]  /*25f0*/  SYNCS.PHASECHK.TRANS64.TRYWAIT P0, [R0+URZ+0xf0], R4 ;  /* 0x0000f004000075a7 */ /* 0x000e6400080011ff */
[----:B-1----:R-:W-:Y:S05]  /*2600*/  @!P0 BRA `(.L_x_41) ;  /* 0x0000008800d48947 */ /* 0x002fea0003800000 */
.L_x_177:
[----:B------:R-:W-:Y:S01]  /*2610*/  ULEA UR5, UR6, UR37, 0x3 ;  /* 0x0000002506057291 */ /* 0x000fe2000f8e18ff */
[----:B-1----:R-:W-:Y:S01]  /*2620*/  PRMT R0, RZ, 0x654, R5 ;  /* 0x00000654ff007816 */ /* 0x002fe20000000005 */
[----:B------:R-:W-:Y:S01]  /*2630*/  @!P2 IMAD.MOV.U32 R4, RZ, RZ, 0x10 ;  /* 0x00000010ff04a424 */ /* 0x000fe200078e00ff */
[----:B------:R-:W-:Y:S01]  /*2640*/  SHF.L.U32 R5, R12, 0x1f, RZ ;  /* 0x0000001f0c057819 */ /* 0x000fe200000006ff */
[----:B------:R-:W-:Y:S01]  /*2650*/  UIADD3 UR4, UPT, UPT, UR5, 0x90, URZ ;  /* 0x0000009005047890 */ /* 0x000fe2000fffe0ff */
[----:B------:R1:W-:Y:S05]  /*2660*/  SYNCS.ARRIVE.TRANS64.RED.A1T0 RZ, [R0+URZ], RZ ;  /* 0x000000ff00ff79a7 */ /* 0x0003ea00081004ff */
[----:B------:R-:W-:Y:S01]  /*2670*/  IMAD.U32 R6, RZ, RZ, UR4 ;  /* 0x00000004ff067e24 */ /* 0x000fe2000f8e00ff */
[----:B------:R-:W2:Y:S04]  /*2680*/  SYNCS.PHASECHK.TRANS64.TRYWAIT P0, [UR5+0xa0], R5 ;  /* 0x0000a005ff0075a7 */ /* 0x000ea80008001105 */
[----:B------:R-:W-:Y:S01]  /*2690*/  PRMT R6, R2, 0x654, R6 ;  /* 0x0000065402067816 */ /* 0x000fe20000000006 */
[----:B-12---:R-:W-:Y:S06]  /*26a0*/  @!P0 BRA `(.L_x_42) ;  /* 0x0000008800c08947 */ /* 0x006fec0003800000 */
.L_x_179:
[----:B------:R-:W-:Y:S01]  /*26b0*/  ULEA UR4, UR6, UR37, 0x4 ;  /* 0x0000002506047291 */ /* 0x000fe2000f8e20ff */
[----:B------:R-:W-:Y:S01]  /*26c0*/  SEL R3, R6, R3, !P2 ;  /* 0x0000000306037207 */ /* 0x000fe20005000000 */
[----:B------:R-:W-:Y:S01]  /*26d0*/  UIADD3 UR5, UPT, UPT, UR5, 0x90, URZ ;  /* 0x0000009005057890 */ /* 0x000fe2000fffe0ff */
[----:B-1----:R-:W-:Y:S01]  /*26e0*/  LEA R0, R11, UR37, 0x3 ;  /* 0x000000250b007c11 */ /* 0x002fe2000f8e18ff */
[----:B------:R-:W-:Y:S01]  /*26f0*/  UIADD3 UR4, UPT, UPT, UR4, 0x120, URZ ;  /* 0x0000012004047890 */ /* 0x000fe2000fffe0ff */
[----:B------:R1:W-:Y:S01]  /*2700*/  @!P2 SYNCS.ARRIVE.TRANS64.RED RZ, [R3+URZ], R4 ;  /* 0x0000000403ffa9a7 */ /* 0x0003e200080004ff */
[----:B------:R-:W-:Y:S01]  /*2710*/  UIADD3 UR6, UPT, UPT, UR6, 0x1, URZ ;  /* 0x0000000106067890 */ /* 0x000fe2000fffe0ff */
[----:B------:R-:W-:-:S03]  /*2720*/  VIADD R8, R8, 0x1 ;  /* 0x0000000108087836 */ /* 0x000fc60000000000 */
[----:B------:R-:W-:Y:S02]  /*2730*/  UISETP.NE.AND UP0, UPT, UR6, 0x2, UPT ;  /* 0x000000020600788c */ /* 0x000fe4000bf05270 */
[----:B------:R-:W-:Y:S01]  /*2740*/  ISETP.NE.AND P0, PT, R8, 0x2, PT ;  /* 0x000000020800780c */ /* 0x000fe20003f05270 */
[----:B------:R-:W-:Y:S06]  /*2750*/  UGETNEXTWORKID.BROADCAST [UR4], [UR5] ;  /* 0x00000000040073ca */ /* 0x000fec0008000100 */
[----:B------:R-:W-:Y:S02]  /*2760*/  USEL UR4, URZ, 0x1, UP0 ;  /* 0x00000001ff047887 */ /* 0x000fe40008000000 */
[----:B------:R-:W-:-:S04]  /*2770*/  USEL UR6, UR6, URZ, UP0 ;  /* 0x000000ff06067287 */ /* 0x000fc80008000000 */
[----:B------:R-:W-:Y:S02]  /*2780*/  LOP3.LUT R12, R12, UR4, RZ, 0x3c, !PT ;  /* 0x000000040c0c7c12 */ /* 0x000fe4000f8e3cff */
[----:B-1----:R-:W-:-:S04]  /*2790*/  SHF.L.U32 R4, R10, 0x1f, RZ ;  /* 0x0000001f0a047819 */ /* 0x002fc800000006ff */
[----:B------:R-:W1:Y:S02]  /*27a0*/  SYNCS.PHASECHK.TRANS64.TRYWAIT P1, [R0+URZ+0x90], R4 ;  /* 0x00009004000075a7 */ /* 0x000e6400080211ff */
[----:B-1----:R-:W-:Y:S05]  /*27b0*/  @!P1 BRA `(.L_x_43) ;  /* 0x0000008800949947 */ /* 0x002fea0003800000 */
.L_x_180:
[C---:B-1----:R-:W-:Y:S01]  /*27c0*/  LEA R4, R11.reuse, UR37, 0x4 ;  /* 0x000000250b047c11 */ /* 0x042fe2000f8e20ff */
[----:B------:R-:W-:Y:S01]  /*27d0*/  VIADD R0, R0, 0xa0 ;  /* 0x000000a000007836 */ /* 0x000fe20000000000 */
[----:B------:R-:W-:Y:S01]  /*27e0*/  SEL R8, R8, RZ, P0 ;  /* 0x000000ff08087207 */ /* 0x000fe20000000000 */
[----:B------:R-:W-:-:S03]  /*27f0*/  VIADD R11, R11, 0x1 ;  /* 0x000000010b0b7836 */ /* 0x000fc60000000000 */
[----:B------:R-:W1:Y:S01]  /*2800*/  LDS.128 R4, [R4+0x120] ;  /* 0x0001200004047984 */ /* 0x000e620000000c00 */
[----:B------:R-:W-:Y:S02]  /*2810*/  PRMT R0, RZ, 0x654, R0 ;  /* 0x00000654ff007816 */ /* 0x000fe40000000000 */
[C---:B------:R-:W-:Y:S01]  /*2820*/  ISETP.NE.AND P1, PT, R11.reuse, 0x2, PT ;  /* 0x000000020b00780c */ /* 0x040fe20003f25270 */
[----:B------:R-:W-:Y:S01]  /*2830*/  @!PT LDS RZ, [RZ] ;  /* 0x00000000fffff984 */ /* 0x000fe20000000800 */
[----:B------:R-:W-:Y:S01]  /*2840*/  @!PT LDS RZ, [RZ] ;  /* 0x00000000fffff984 */ /* 0x000fe20000000800 */
[----:B------:R-:W-:Y:S01]  /*2850*/  @!PT LDS RZ, [RZ] ;  /* 0x00000000fffff984 */ /* 0x000fe20000000800 */
[----:B------:R-:W-:Y:S01]  /*2860*/  @!PT LDS RZ, [RZ] ;  /* 0x00000000fffff984 */ /* 0x000fe20000000800 */
[----:B------:R2:W-:Y:S06]  /*2870*/  MEMBAR.ALL.CTA ;  /* 0x0000000000007992 */ /* 0x0005ec0000008000 */
[----:B--2---:R-:W2:Y:S01]  /*2880*/  FENCE.VIEW.ASYNC.S ;  /* 0x00000000000073c6 */ /* 0x004ea20000000000 */
[----:B------:R-:W-:Y:S01]  /*2890*/  SEL R11, R11, RZ, P1 ;  /* 0x000000ff0b0b7207 */ /* 0x000fe20000800000 */
[----:B--2---:R2:W-:Y:S01]  /*28a0*/  SYNCS.ARRIVE.TRANS64.RED.A1T0 RZ, [R0+URZ], RZ ;  /* 0x000000ff00ff79a7 */ /* 0x0045e200081004ff */
[----:B-1----:R-:W-:-:S02]  /*28b0*/  LOP3.LUT P3, RZ, R6, 0x1, RZ, 0xc0, !PT ;  /* 0x0000000106ff7812 */ /* 0x002fc4000786c0ff */
[----:B------:R-:W-:-:S04]  /*28c0*/  SEL R4, RZ, 0x1, P1 ;  /* 0x00000001ff047807 */ /* 0x000fc80000800000 */
[----:B------:R-:W-:Y:S02]  /*28d0*/  LOP3.LUT R10, R10, R4, RZ, 0x3c, !PT ;  /* 0x000000040a0a7212 */ /* 0x000fe400078e3cff */
[----:B--2---:R-:W-:-:S04]  /*28e0*/  SEL R0, RZ, 0x1, P0 ;  /* 0x00000001ff007807 */ /* 0x004fc80000000000 */
[----:B------:R-:W-:Y:S01]  /*28f0*/  LOP3.LUT R9, R9, R0, RZ, 0x3c, !PT ;  /* 0x0000000009097212 */ /* 0x000fe200078e3cff */
[----:B------:R-:W-:Y:S06]  /*2900*/  @P3 BRA `(.L_x_44) ;  /* 0xfffffffc002c3947 */ /* 0x000fec000383ffff */
[----:B------:R-:W-:Y:S01]  /*2910*/  ULEA UR5, UR6, UR37, 0x3 ;  /* 0x0000002506057291 */ /* 0x000fe2000f8e18ff */
[----:B------:R-:W-:-:S08]  /*2920*/  SHF.L.U32 R2, R12, 0x1f, RZ ;  /* 0x0000001f0c027819 */ /* 0x000fd000000006ff */
[----:B------:R-:W1:Y:S02]  /*2930*/  SYNCS.PHASECHK.TRANS64 P0, [UR5+0xa0], R2 ;  /* 0x0000a002ff0075a7 */ /* 0x000e640008001005 */
[----:B-1----:R-:W-:Y:S05]  /*2940*/  @P0 BRA `(.L_x_45) ;  /* 0x0000000000080947 */ /* 0x002fea0003800000 */
[----:B------:R-:W1:Y:S02]  /*2950*/  SYNCS.PHASECHK.TRANS64.TRYWAIT P0, [UR5+0xa0], R2 ;  /* 0x0000a002ff0075a7 */ /* 0x000e640008001105 */
[----:B-1----:R-:W-:Y:S05]  /*2960*/  @!P0 BRA `(.L_x_46) ;  /* 0x00000088003c8947 */ /* 0x002fea0003800000 */
.L_x_45:
[----:B------:R-:W-:-:S04]  /*2970*/  UIADD3 UR4, UPT, UPT, UR6, 0x1, URZ ;  /* 0x0000000106047890 */ /* 0x000fc8000fffe0ff */
[----:B------:R-:W-:-:S04]  /*2980*/  UISETP.NE.AND UP0, UPT, UR4, 0x2, UPT ;  /* 0x000000020400788c */ /* 0x000fc8000bf05270 */
[----:B------:R-:W-:Y:S02]  /*2990*/  USEL UR7, URZ, 0x1, UP0 ;  /* 0x00000001ff077887 */ /* 0x000fe40008000000 */
[----:B------:R-:W-:-:S04]  /*29a0*/  USEL UR4, UR4, URZ, UP0 ;  /* 0x000000ff04047287 */ /* 0x000fc80008000000 */
[----:B------:R-:W-:Y:S01]  /*29b0*/  ULEA UR4, UR4, UR37, 0x3 ;  /* 0x0000002504047291 */ /* 0x000fe2000f8e18ff */
[----:B-1----:R-:W-:-:S04]  /*29c0*/  LOP3.LUT R2, R12, UR7, RZ, 0x3c, !PT ;  /* 0x000000070c027c12 */ /* 0x002fc8000f8e3cff */
[----:B------:R-:W-:-:S04]  /*29d0*/  SHF.L.U32 R0, R2, 0x1f, RZ ;  /* 0x0000001f02007819 */ /* 0x000fc800000006ff */
[----:B------:R-:W1:Y:S02]  /*29e0*/  SYNCS.PHASECHK.TRANS64 P0, [UR4+0xa0], R0 ;  /* 0x0000a000ff0075a7 */ /* 0x000e640008001004 */
[----:B-1----:R-:W-:Y:S05]  /*29f0*/  @P0 EXIT ;  /* 0x000000000000094d */ /* 0x002fea0003800000 */
[----:B------:R-:W-:Y:S02]  /*2a00*/  SHF.L.U32 R2, R2, 0x1f, RZ ;  /* 0x0000001f02027819 */ /* 0x000fe400000006ff */
[----:B------:R-:W-:-:S07]  /*2a10*/  MOV R0, UR4 ;  /* 0x0000000400007c02 */ /* 0x000fce0008000f00 */
.L_x_47:
[----:B-1----:R1:W2:Y:S02]  /*2a20*/  SYNCS.PHASECHK.TRANS64.TRYWAIT P0, [R0+URZ+0xa0], R2 ;  /* 0x0000a002000075a7 */ /* 0x0022a400080011ff */
[----:B--2---:R-:W-:Y:S05]  /*2a30*/  @!P0 NANOSLEEP.SYNCS 0x989680 ;  /* 0x009896800000895d */ /* 0x004fea0003900000 */
[----:B------:R-:W2:Y:S02]  /*2a40*/  @!P0 SYNCS.PHASECHK.TRANS64 P0, [R0+URZ+0xa0], R2 ;  /* 0x0000a002000085a7 */ /* 0x000ea400080010ff */
[----:B--2---:R-:W-:Y:S05]  /*2a50*/  @P0 EXIT ;  /* 0x000000000000094d */ /* 0x004fea0003800000 */
[----:B------:R-:W-:Y:S05]  /*2a60*/  BRA `(.L_x_47) ;  /* 0xfffffffc00ec7947 */ /* 0x000fea000383ffff */
.L_x_40:
[----:B------:R-:W-:-:S09]  /*2a70*/  UISETP.NE.AND UP1, UPT, UR8, URZ, UPT ;  /* 0x000000ff0800728c */ /* 0x000fd2000bf25270 */
[----:B------:R-:W-:Y:S05]  /*2a80*/  BRA.U UP1, `(.L_x_48) ;  /* 0x0000000d01cc7547 */ /* 0x000fea000b800000 */
[----:B------:R-:W-:Y:S01]  /*2a90*/  UMOV UR4, 0x40 ;  /* 0x0000004000047882 */ /* 0x000fe20000000000 */
[----:B------:R-:W-:Y:S01]  /*2aa0*/  NOP ;  /* 0x0000000000007918 */ /* 0x000fe20000000000 */
[----:B------:R-:W-:Y:S01]  /*2ab0*/  ULEA UR4, UR37, UR4, 0x18 ;  /* 0x0000000425047291 */ /* 0x000fe2000f8ec0ff */
[----:B------:R-:W-:Y:S02]  /*2ac0*/  UMOV UR5, 0x400 ;  /* 0x0000040000057882 */ /* 0x000fe40000000000 */
[----:B------:R-:W-:-:S06]  /*2ad0*/  ULEA UR37, UR37, UR5, 0x18 ;  /* 0x0000000525257291 */ /* 0x000fcc000f8ec0ff */
[----:B------:R-:W1:Y:S02]  /*2ae0*/  LDS.U8 R0, [UR4+0x1c] ;  /* 0x00001c04ff007984 */ /* 0x000e640008000000 */
[----:B-1----:R-:W-:-:S13]  /*2af0*/  ISETP.NE.AND P0, PT, R0, RZ, PT ;  /* 0x000000ff0000720c */ /* 0x002fda0003f05270 */
[----:B------:R-:W-:Y:S05]  /*2b00*/  @P0 BRA `(.L_x_49) ;  /* 0x0000000000580947 */ /* 0x000fea0003800000 */
[----:B------:R-:W-:-:S13]  /*2b10*/  ELECT P0, URZ, PT ;  /* 0x0000000000ff782f */ /* 0x000fda0003800000 */
[----:B------:R-:W-:Y:S05]  /*2b20*/  @!P0 BRA `(.L_x_50) ;  /* 0x0000000000608947 */ /* 0x000fea0003800000 */
[----:B------:R-:W-:Y:S01]  /*2b30*/  UMOV UR5, 0x10 ;  /* 0x0000001000057882 */ /* 0x000fe20000000000 */
[----:B------:R-:W-:Y:S01]  /*2b40*/  HFMA2 R0, -RZ, RZ, 0, 5.9604644775390625e-08 ;  /* 0x00000001ff007431 */ /* 0x000fe200000001ff */
[----:B------:R-:W-:-:S03]  /*2b50*/  MOV R2, 0xffff ;  /* 0x0000ffff00027802 */ /* 0x000fc60000000f00 */
[----:B------:R-:W-:Y:S04]  /*2b60*/  DEPBAR.LE SB1, 0x36 ;  /* 0x00009d800000791a */ /* 0x000fe80000000000 */
[----:B------:R-:W1:Y:S02]  /*2b70*/  UTCATOMSWS.FIND_AND_SET.ALIGN UP0, UR5, UR5 ;  /* 0x00000005000575e3 */ /* 0x000e640008000800 */
[----:B-1----:R-:W-:Y:S01]  /*2b80*/  MOV R3, UR5 ;  /* 0x0000000500037c02 */ /* 0x002fe20008000f00 */
[----:B------:R-:W-:Y:S06]  /*2b90*/  BRA.U UP0, `(.L_x_51) ;  /* 0x0000000100187547 */ /* 0x000fec000b800000 */
.L_x_52:
[----:B------:R-:W-:Y:S05]  /*2ba0*/  NANOSLEEP 0x64 ;  /* 0x000000640000795d */ /* 0x000fea0003800000 */
[----:B------:R-:W-:-:S05]  /*2bb0*/  UMOV UR5, 0x10 ;  /* 0x0000001000057882 */ /* 0x000fca0000000000 */
[----:B------:R-:W-:Y:S04]  /*2bc0*/  DEPBAR.LE SB1, 0x36 ;  /* 0x00009d800000791a */ /* 0x000fe80000000000 */
[----:B------:R-:W1:Y:S02]  /*2bd0*/  UTCATOMSWS.FIND_AND_SET.ALIGN UP0, UR5, UR5 ;  /* 0x00000005000575e3 */ /* 0x000e640008000800 */
[----:B-1----:R-:W-:Y:S01]  /*2be0*/  MOV R3, UR5 ;  /* 0x0000000500037c02 */ /* 0x002fe20008000f00 */
[----:B------:R-:W-:Y:S05]  /*2bf0*/  BRA.U !UP0, `(.L_x_52) ;  /* 0xfffffffd08e87547 */ /* 0x000fea000b83ffff */
.L_x_51:
[-C--:B------:R-:W-:Y:S02]  /*2c00*/  SHF.L.U32 R2, R2, R3.reuse, RZ ;  /* 0x0000000302027219 */ /* 0x080fe400000006ff */
[----:B------:R-:W-:Y:S01]  /*2c10*/  SHF.L.U32 R0, R0, R3, RZ ;  /* 0x0000000300007219 */ /* 0x000fe200000006ff */
[----:B------:R-:W-:Y:S02]  /*2c20*/  IMAD.SHL.U32 R3, R3, 0x20, RZ ;  /* 0x0000002003037824 */ /* 0x000fe400078e00ff */
[----:B------:R1:W-:Y:S04]  /*2c30*/  ATOMS.OR RZ, [UR4+0x14], R2 ;  /* 0x00001402ffff798c */ /* 0x0003e8000b000004 */
[----:B------:R1:W-:Y:S04]  /*2c40*/  ATOMS.OR RZ, [UR4+0x18], R0 ;  /* 0x00001800ffff798c */ /* 0x0003e8000b000004 */
[----:B------:R1:W-:Y:S01]  /*2c50*/  STS [UR37+0x140], R3 ;  /* 0x00014003ff007988 */ /* 0x0003e20008000825 */
[----:B------:R-:W-:Y:S05]  /*2c60*/  BRA `(.L_x_50) ;  /* 0x0000000000107947 */ /* 0x000fea0003800000 */
.L_x_49:
[----:B------:R-:W-:Y:S02]  /*2c70*/  MOV R0, 0xffffffff ;  /* 0xffffffff00007802 */ /* 0x000fe40000000f00 */
[----:B------:R-:W-:-:S03]  /*2c80*/  MOV R2, 0x2cb0 ;  /* 0x00002cb000027802 */ /* 0x000fc60000000f00 */
[----:B------:R1:W-:Y:S04]  /*2c90*/  STS [UR37+0x140], R0 ;  /* 0x00014000ff007988 */ /* 0x0003e80008000825 */
[----:B-1-3-5:R-:W-:Y:S05]  /*2ca0*/  CALL.REL.NOINC `($__internal_1_$__cuda_sm10x_tcgen05_guardrail_trap_phase_invalid_during_alloc) ;  /* 0x0000009000347944 */ /* 0x02afea0003c00000 */
.L_x_50:
[----:B------:R-:W-:Y:S05]  /*2cb0*/  WARPSYNC.ALL ;  /* 0x0000000000007948 */ /* 0x000fea0003800000 */
[----:B------:R-:W2:Y:S01]  /*2cc0*/  S2UR UR5, SR_CgaCtaId ;  /* 0x00000000000579c3 */ /* 0x000ea20000008800 */
[----:B------:R-:W-:Y:S01]  /*2cd0*/  UMOV UR4, 0x400 ;  /* 0x0000040000047882 */ /* 0x000fe20000000000 */
[----:B------:R-:W-:-:S06]  /*2ce0*/  NOP ;  /* 0x0000000000007918 */ /* 0x000fcc0000000000 */
[----:B------:R-:W-:Y:S06]  /*2cf0*/  BAR.ARV 0x6, 0xa0 ;  /* 0x0182800000007b1d */ /* 0x000fec0000002000 */
[----:B------:R-:W4:Y:S01]  /*2d00*/  LDCU UR7, c[0x0][0x38c] ;  /* 0x00007180ff0777ac */ /* 0x000f220008000800 */
[----:B------:R-:W-:Y:S01]  /*2d10*/  IMAD.MOV.U32 R11, RZ, RZ, 0x1 ;  /* 0x00000001ff0b7424 */ /* 0x000fe200078e00ff */
[----:B------:R-:W-:Y:S01]  /*2d20*/  CS2R R8, SRZ ;  /* 0x0000000000087805 */ /* 0x000fe2000001ff00 */
[----:B------:R-:W-:Y:S01]  /*2d30*/  IMAD.MOV.U32 R10, RZ, RZ, RZ ;  /* 0x000000ffff0a7224 */ /* 0x000fe200078e00ff */
[----:B------:R-:W3:Y:S01]  /*2d40*/  LDCU UR6, c[0x0][0x38c] ;  /* 0x00007180ff0677ac */ /* 0x000ee20008000800 */
[----:B------:R-:W-:Y:S01]  /*2d50*/  UMOV UR15, URZ ;  /* 0x000000ff000f7c82 */ /* 0x000fe20008000000 */
[----:B------:R-:W-:Y:S01]  /*2d60*/  UMOV UR14, URZ ;  /* 0x000000ff000e7c82 */ /* 0x000fe20008000000 */
[----:B--2---:R-:W-:Y:S01]  /*2d70*/  ULEA UR5, UR5, UR4, 0x18 ;  /* 0x0000000405057291 */ /* 0x004fe2000f8ec0ff */
[----:B------:R-:W-:Y:S01]  /*2d80*/  UMOV UR24, 0x0 ;  /* 0x0000000000187882 */ /* 0x000fe20000000000 */
[----:B------:R-:W-:-:S02]  /*2d90*/  UMOV UR25, 0x4400910 ;  /* 0x0440091000197882 */ /* 0x000fc40000000000 */
[----:B------:R-:W-:Y:S02]  /*2da0*/  UIADD3 UR10, UPT, UPT, UR5, 0x8800, URZ ;  /* 0x00008800050a7890 */ /* 0x000fe4000fffe0ff */
[----:B------:R-:W-:Y:S02]  /*2db0*/  UIADD3 UR11, UPT, UPT, UR5, 0x10800, URZ ;  /* 0x00010800050b7890 */ /* 0x000fe4000fffe0ff */
[----:B----4-:R-:W-:Y:S01]  /*2dc0*/  UIADD3 UR7, UPT, UPT, UR7, 0x1f, URZ ;  /* 0x0000001f07077890 */ /* 0x010fe2000fffe0ff */
[----:B-1----:R-:W1:Y:S01]  /*2dd0*/  LDS R0, [UR5+0x140] ;  /* 0x00014005ff007984 */ /* 0x002e620008000800 */
[----:B------:R-:W-:Y:S02]  /*2de0*/  USHF.R.U32.HI UR10, URZ, 0x4, UR10 ;  /* 0x00000004ff0a7899 */ /* 0x000fe4000801160a */
[----:B------:R-:W-:Y:S02]  /*2df0*/  USHF.R.S32.HI UR4, URZ, 0x1f, UR7 ;  /* 0x0000001fff047899 */ /* 0x000fe40008011407 */
[----:B------:R-:W-:-:S02]  /*2e00*/  USHF.R.U32.HI UR11, URZ, 0x4, UR11 ;  /* 0x00000004ff0b7899 */ /* 0x000fc4000801160b */
[----:B------:R-:W-:Y:S02]  /*2e10*/  ULEA.HI UR4, UR4, UR7, URZ, 0x5 ;  /* 0x0000000704047291 */ /* 0x000fe4000f8f28ff */
[----:B------:R-:W-:Y:S02]  /*2e20*/  ULOP3.LUT UR10, UR10, 0x3fff, URZ, 0xc0, !UPT ;  /* 0x00003fff0a0a7892 */ /* 0x000fe4000f8ec0ff */
[----:B------:R-:W-:Y:S02]  /*2e30*/  USHF.R.S32.HI UR4, URZ, 0x5, UR4 ;  /* 0x00000005ff047899 */ /* 0x000fe40008011404 */
[----:B------:R-:W-:Y:S02]  /*2e40*/  ULOP3.LUT UR11, UR11, 0x3fff, URZ, 0xc0, !UPT ;  /* 0x00003fff0b0b7892 */ /* 0x000fe4000f8ec0ff */
[----:B------:R-:W-:Y:S01]  /*2e50*/  UISETP.LT.AND UP0, UPT, UR4, 0x1, UPT ;  /* 0x000000010400788c */ /* 0x000fe2000bf01270 */
[----:B------:R-:W-:Y:S01]  /*2e60*/  UMOV UR22, 0x0 ;  /* 0x0000000000167882 */ /* 0x000fe20000000000 */
[----:B------:R-:W-:-:S02]  /*2e70*/  UMOV UR23, 0x4400910 ;  /* 0x0440091000177882 */ /* 0x000fc40000000000 */
[----:B------:R-:W-:Y:S02]  /*2e80*/  USEL UR9, UR4, 0x1, !UP0 ;  /* 0x0000000104097887 */ /* 0x000fe4000c000000 */
[----:B------:R-:W-:Y:S02]  /*2e90*/  ULOP3.LUT UR10, UR10, 0x10000, URZ, 0xfc, !UPT ;  /* 0x000100000a0a7892 */ /* 0x000fe4000f8efcff */
[----:B------:R-:W-:Y:S02]  /*2ea0*/  ULOP3.LUT UR11, UR11, 0x10000, URZ, 0xfc, !UPT ;  /* 0x000100000b0b7892 */ /* 0x000fe4000f8efcff */
[----:B------:R-:W-:Y:S02]  /*2eb0*/  UIADD3 UR9, UPT, UPT, -UR9, URZ, URZ ;  /* 0x000000ff09097290 */ /* 0x000fe4000fffe1ff */
[----:B---3--:R-:W-:Y:S01]  /*2ec0*/  UISETP.GE.AND UP3, UPT, UR6, 0x1, UPT ;  /* 0x000000010600788c */ /* 0x008fe2000bf66270 */
[----:B------:R-:W-:Y:S01]  /*2ed0*/  UMOV UR20, 0x0 ;  /* 0x0000000000147882 */ /* 0x000fe20000000000 */
[----:B------:R-:W-:Y:S01]  /*2ee0*/  UMOV UR21, 0x4400910 ;  /* 0x0440091000157882 */ /* 0x000fe20000000000 */
[----:B------:R-:W-:Y:S01]  /*2ef0*/  UMOV UR18, 0x0 ;  /* 0x0000000000127882 */ /* 0x000fe20000000000 */
[----:B------:R-:W-:Y:S01]  /*2f00*/  UMOV UR19, 0x4400910 ;  /* 0x0440091000137882 */ /* 0x000fe20000000000 */
[----:B-1----:R-:W-:-:S15]  /*2f10*/  R2UR UR16, R0 ;  /* 0x00000000001072ca */ /* 0x002fde00000e0000 */
.L_x_59:
[----:B------:R-:W-:Y:S02]  /*2f20*/  LEA R0, R10, UR5, 0x3 ;  /* 0x000000050a007c11 */ /* 0x000fe4000f8e18ff */
[----:B------:R-:W-:Y:S02]  /*2f30*/  SHF.L.U32 R2, R9, 0x1f, RZ ;  /* 0x0000001f09027819 */ /* 0x000fe400000006ff */
[----:B------:R-:W-:Y:S01]  /*2f40*/  PLOP3.LUT P0, PT, PT, PT, UP3, 0x80, 0x8 ;  /* 0x000000000008781c */ /* 0x000fe20003f0f038 */
[----:B------:R-:W-:Y:S01]  /*2f50*/  VIADD R3, R0, 0xa0 ;  /* 0x000000a000037836 */ /* 0x000fe20000000000 */
[----:B-1----:R-:W1:Y:S02]  /*2f60*/  SYNCS.PHASECHK.TRANS64.TRYWAIT P1, [R0+URZ+0x90], R2 ;  /* 0x00009002000075a7 */ /* 0x002e6400080211ff */
[----:B-1-3--:R-:W-:Y:S09]  /*2f70*/  @!P1 BRA `(.L_x_53) ;  /* 0x0000008000d09947 */ /* 0x00aff20003800000 */
.L_x_182:
[----:B------:R-:W-:Y:S01]  /*2f80*/  LEA R4, R10, UR5, 0x4 ;  /* 0x000000050a047c11 */ /* 0x000fe2000f8e20ff */
[----:B------:R-:W-:Y:S01]  /*2f90*/  @UP3 ULEA UR6, UR14, UR5, 0x3 ;  /* 0x000000050e063291 */ /* 0x000fe2000f8e18ff */
[----:B------:R-:W-:Y:S01]  /*2fa0*/  PLOP3.LUT P2, PT, PT, PT, PT, 0x80, 0x8 ;  /* 0x000000000008781c */ /* 0x000fe20003f4f070 */
[----:B------:R-:W-:Y:S01]  /*2fb0*/  ULEA UR7, UR15, UR5, 0x3 ;  /* 0x000000050f077291 */ /* 0x000fe2000f8e18ff */
[----:B------:R-:W-:Y:S02]  /*2fc0*/  PRMT R3, RZ, 0x654, R3 ;  /* 0x00000654ff037816 */ /* 0x000fe40000000003 */
[----:B------:R-:W2:Y:S01]  /*2fd0*/  LDS.128 R4, [R4+0x120] ;  /* 0x0001200004047984 */ /* 0x000ea20000000c00 */
[----:B-1----:R-:W-:Y:S02]  /*2fe0*/  @P0 SHF.L.U32 R2, R8, 0x1f, RZ ;  /* 0x0000001f08020819 */ /* 0x002fe400000006ff */
[----:B------:R-:W-:Y:S01]  /*2ff0*/  SHF.L.U32 R0, R11, 0x1f, RZ ;  /* 0x0000001f0b007819 */ /* 0x000fe200000006ff */
[----:B------:R-:W-:Y:S01]  /*3000*/  @!PT LDS RZ, [RZ] ;  /* 0x00000000fffff984 */ /* 0x000fe20000000800 */
[----:B------:R-:W-:Y:S01]  /*3010*/  @!PT LDS RZ, [RZ] ;  /* 0x00000000fffff984 */ /* 0x000fe20000000800 */
[----:B------:R-:W-:Y:S01]  /*3020*/  @!PT LDS RZ, [RZ] ;  /* 0x00000000fffff984 */ /* 0x000fe20000000800 */
[----:B------:R-:W-:Y:S01]  /*3030*/  @!PT LDS RZ, [RZ] ;  /* 0x00000000fffff984 */ /* 0x000fe20000000800 */
[----:B------:R1:W-:Y:S06]  /*3040*/  MEMBAR.ALL.CTA ;  /* 0x0000000000007992 */ /* 0x0003ec0000008000 */
[----:B-1----:R-:W1:Y:S02]  /*3050*/  FENCE.VIEW.ASYNC.S ;  /* 0x00000000000073c6 */ /* 0x002e640000000000 */
[----:B-1----:R1:W-:Y:S01]  /*3060*/  SYNCS.ARRIVE.TRANS64.RED.A1T0 RZ, [R3+URZ], RZ ;  /* 0x000000ff03ff79a7 */ /* 0x0023e200081004ff */
[----:B------:R1:W3:Y:S01]  /*3070*/  @P0 SYNCS.PHASECHK.TRANS64.TRYWAIT P2, [UR6], R2 ;  /* 0x00000002ff0005a7 */ /* 0x0002e20008041106 */
[----:B------:R-:W-:Y:S01]  /*3080*/  ULEA.HI UR6, UR15, UR15, URZ, 0x1 ;  /* 0x0000000f0f067291 */ /* 0x000fe2000f8f08ff */
[----:B--2---:R-:W-:-:S03]  /*3090*/  LOP3.LUT P1, RZ, R6, 0x1, RZ, 0xc0, !PT ;  /* 0x0000000106ff7812 */ /* 0x004fc6000782c0ff */
[----:B------:R-:W-:Y:S02]  /*30a0*/  USHF.L.U32 UR8, UR6, 0x7, URZ ;  /* 0x0000000706087899 */ /* 0x000fe400080006ff */
[----:B------:R-:W-:Y:S02]  /*30b0*/  ULOP3.LUT UR6, UR6, 0xffe, URZ, 0xc0, !UPT ;  /* 0x00000ffe06067892 */ /* 0x000fe4000f8ec0ff */
[----:B------:R-:W-:Y:S02]  /*30c0*/  ULOP3.LUT UR8, UR8, 0xffffff00, URZ, 0xc0, !UPT ;  /* 0xffffff0008087892 */ /* 0x000fe4000f8ec0ff */
[----:B------:R-:W-:Y:S02]  /*30d0*/  UIADD3 UR6, UPT, UPT, -UR6, UR15, URZ ;  /* 0x0000000f06067290 */ /* 0x000fe4000fffe1ff */
[----:B------:R-:W-:Y:S01]  /*30e0*/  UIADD3 UR8, UPT, UPT, UR16, UR8, URZ ;  /* 0x0000000810087290 */ /* 0x000fe2000fffe0ff */
[----:B------:R-:W2:Y:S03]  /*30f0*/  SYNCS.PHASECHK.TRANS64.TRYWAIT P0, [UR7+0xd0], R0 ;  /* 0x0000d000ff0075a7 */ /* 0x000ea60008001107 */
[----:B------:R-:W-:Y:S01]  /*3100*/  ULEA UR8, UR6, UR8, 0x14 ;  /* 0x0000000806087291 */ /* 0x000fe2000f8ea0ff */
[----:B-123--:R-:W-:Y:S11]  /*3110*/  @!P0 BRA `(.L_x_54) ;  /* 0x00000080007c8947 */ /* 0x00eff60003800000 */
.L_x_184:
[----:B------:R-:W-:Y:S01]  /*3120*/  IADD3 R10, PT, PT, R10, 0x1, RZ ;  /* 0x000000010a0a7810 */ /* 0x000fe20007ffe0ff */
[----:B------:R-:W-:Y:S06]  /*3130*/  BRA.U !UP3, `(.L_x_55) ;  /* 0x000000010bc07547 */ /* 0x000fec000b800000 */
[----:B------:R-:W-:Y:S01]  /*3140*/  UPLOP3.LUT UP4, UPT, UPT, UPT, UPT, 0x40, 0x4 ;  /* 0x000000000004789c */ /* 0x000fe20003f8e870 */
[----:B------:R-:W-:Y:S01]  /*3150*/  UMOV UR13, UR9 ;  /* 0x00000009000d7c82 */ /* 0x000fe20008000000 */
[----:B------:R-:W-:Y:S01]  /*3160*/  UMOV UR12, UR4 ;  /* 0x00000004000c7c82 */ /* 0x000fe20008000000 */
[----:B------:R-:W-:-:S08]  /*3170*/  UMOV UR17, UR14 ;  /* 0x0000000e00117c82 */ /* 0x000fd00008000000 */
.L_x_58:
[----:B------:R-:W-:Y:S02]  /*3180*/  UIADD3 UR13, UPT, UPT, UR13, 0x1, URZ ;  /* 0x000000010d0d7890 */ /* 0x000fe4000fffe0ff */
[----:B--2---:R-:W-:Y:S02]  /*3190*/  ULEA UR6, UR17, UR5, 0x3 ;  /* 0x0000000511067291 */ /* 0x004fe4000f8e18ff */
[----:B------:R-:W-:Y:S01]  /*31a0*/  UISETP.NE.AND UP0, UPT, UR13, URZ, UPT ;  /* 0x000000ff0d00728c */ /* 0x000fe2000bf05270 */
[----:B---3--:R-:W-:Y:S10]  /*31b0*/  @P2 BRA `(.L_x_56) ;  /* 0x00000000000c2947 */ /* 0x008ff40003800000 */
[----:B-1----:R-:W-:Y:S04]  /*31c0*/  SHF.L.U32 R2, R8, 0x1f, RZ ;  /* 0x0000001f08027819 */ /* 0x002fe800000006ff */
[----:B------:R-:W1:Y:S02]  /*31d0*/  SYNCS.PHASECHK.TRANS64.TRYWAIT P0, [UR6], R2 ;  /* 0x00000002ff0075a7 */ /* 0x000e640008001106 */
[----:B-1----:R-:W-:Y:S05]  /*31e0*/  @!P0 BRA `(.L_x_57) ;  /* 0x0000008000608947 */ /* 0x002fea0003800000 */
.L_x_56:
[----:B------:R-:W-:Y:S01]  /*31f0*/  UISETP.NE.AND UP1, UPT, UR12, 0x1, UPT ;  /* 0x000000010c00788c */ /* 0x000fe2000bf25270 */
[----:B------:R-:W-:Y:S01]  /*3200*/  PLOP3.LUT P2, PT, PT, PT, PT, 0x80, 0x8 ;  /* 0x000000000008781c */ /* 0x000fe20003f4f070 */
[----:B------:R-:W-:Y:S02]  /*3210*/  UIADD3 UR14, UPT, UPT, UR17, 0x1, URZ ;  /* 0x00000001110e7890 */ /* 0x000fe4000fffe0ff */
[----:B------:R-:W-:Y:S02]  /*3220*/  ULEA UR28, UR17, UR11, 0xb ;  /* 0x0000000b111c7291 */ /* 0x000fe4000f8e58ff */
[----:B------:R-:W-:Y:S01]  /*3230*/  UISETP.NE.AND UP2, UPT, UR14, 0x4, UPT ;  /* 0x000000040e00788c */ /* 0x000fe2000bf45270 */
[----:B------:R-:W-:Y:S01]  /*3240*/  PLOP3.LUT P0, PT, PT, PT, UP1, 0x80, 0x8 ;  /* 0x000000000008781c */ /* 0x000fe20003f0f018 */
[----:B------:R-:W-:Y:S02]  /*3250*/  UIADD3 UR40, UPT, UPT, UR28, 0x2, URZ ;  /* 0x000000021c287890 */ /* 0x000fe4000fffe0ff */
[----:B------:R-:W-:Y:S02]  /*3260*/  USEL UR27, URZ, 0x1, UP2 ;  /* 0x00000001ff1b7887 */ /* 0x000fe40009000000 */
[----:B------:R-:W-:Y:S02]  /*3270*/  USEL UR14, UR14, URZ, UP2 ;  /* 0x000000ff0e0e7287 */ /* 0x000fe40009000000 */
[----:B------:R-:W-:Y:S02]  /*3280*/  UIADD3 UR36, UPT, UPT, UR28, 0x4, URZ ;  /* 0x000000041c247890 */ /* 0x000fe4000fffe0ff */
[----:B------:R-:W-:Y:S01]  /*3290*/  @UP1 ULEA UR26, UR14, UR5, 0x3 ;  /* 0x000000050e1a1291 */ /* 0x000fe2000f8e18ff */
[----:B------:R-:W-:Y:S01]  /*32a0*/  LOP3.LUT R8, R8, UR27, RZ, 0x3c, !PT ;  /* 0x0000001b08087c12 */ /* 0x000fe2000f8e3cff */
[----:B------:R-:W-:Y:S02]  /*32b0*/  UIADD3 UR32, UPT, UPT, UR28, 0x6, URZ ;  /* 0x000000061c207890 */ /* 0x000fe4000fffe0ff */
[----:B------:R-:W-:Y:S01]  /*32c0*/  UIADD3 UR6, UPT, UPT, UR6, 0x20, URZ ;  /* 0x0000002006067890 */ /* 0x000fe2000fffe0ff */
[----:B-1----:R-:W-:Y:S01]  /*32d0*/  @P0 SHF.L.U32 R0, R8, 0x1f, RZ ;  /* 0x0000001f08000819 */ /* 0x002fe200000006ff */
[----:B------:R-:W-:Y:S01]  /*32e0*/  UIADD3 UR12, UPT, UPT, UR12, -0x1, URZ ;  /* 0xffffffff0c0c7890 */ /* 0x000fe2000fffe0ff */
[----:B------:R-:W-:Y:S02]  /*32f0*/  UMOV UR29, 0x40004040 ;  /* 0x40004040001d7882 */ /* 0x000fe40000000000 */
[----:B------:R2:W3:Y:S01]  /*3300*/  @P0 SYNCS.PHASECHK.TRANS64.TRYWAIT P2, [UR26], R0 ;  /* 0x00000000ff0005a7 */ /* 0x0004e2000804111a */
[----:B------:R-:W-:Y:S01]  /*3310*/  ULEA UR26, UR17, UR10, 0x9 ;  /* 0x0000000a111a7291 */ /* 0x000fe2000f8e48ff */
[----:B------:R-:W-:Y:S01]  /*3320*/  UMOV UR27, 0x40004040 ;  /* 0x40004040001b7882 */ /* 0x000fe20000000000 */
[----:B------:R-:W-:Y:S02]  /*3330*/  UMOV UR41, 0x40004040 ;  /* 0x4000404000297882 */ /* 0x000fe40000000000 */
[----:B------:R-:W-:Y:S02]  /*3340*/  UIADD3 UR38, UPT, UPT, UR26, 0x2, URZ ;  /* 0x000000021a267890 */ /* 0x000fe4000fffe0ff */
[----:B------:R-:W-:Y:S02]  /*3350*/  UIADD3 UR34, UPT, UPT, UR26, 0x4, URZ ;  /* 0x000000041a227890 */ /* 0x000fe4000fffe0ff */
[----:B------:R-:W-:Y:S01]  /*3360*/  UIADD3 UR30, UPT, UPT, UR26, 0x6, URZ ;  /* 0x000000061a1e7890 */ /* 0x000fe2000fffe0ff */
[----:B------:R2:W-:Y:S01]  /*3370*/  UTCHMMA gdesc[UR26], gdesc[UR28], tmem[UR8], tmem[UR24], idesc[UR25], UP4 ;  /* 0x00ff181c1a0075ea */ /* 0x0005e2000a000008 */
[----:B------:R-:W-:Y:S01]  /*3380*/  UPLOP3.LUT UP4, UPT, UPT, UPT, UPT, 0x80, 0x8 ;  /* 0x000000000008789c */ /* 0x000fe20003f8f070 */
[----:B------:R-:W-:Y:S01]  /*3390*/  UMOV UR39, 0x40004040 ;  /* 0x4000404000277882 */ /* 0x000fe20000000000 */
[----:B------:R-:W-:Y:S01]  /*33a0*/  UMOV UR37, 0x40004040 ;  /* 0x4000404000257882 */ /* 0x000fe20000000000 */
[----:B------:R2:W-:Y:S01]  /*33b0*/  UTCHMMA gdesc[UR38], gdesc[UR40], tmem[UR8], tmem[UR22], idesc[UR23], UPT ;  /* 0x00ff1628260075ea */ /* 0x0005e2000b800008 */
[----:B------:R-:W-:Y:S01]  /*33c0*/  UMOV UR35, 0x40004040 ;  /* 0x4000404000237882 */ /* 0x000fe20000000000 */
[----:B------:R-:W-:Y:S01]  /*33d0*/  UMOV UR33, 0x40004040 ;  /* 0x4000404000217882 */ /* 0x000fe20000000000 */
[----:B------:R-:W-:Y:S01]  /*33e0*/  UMOV UR31, 0x40004040 ;  /* 0x40004040001f7882 */ /* 0x000fe20000000000 */
[----:B------:R2:W-:Y:S01]  /*33f0*/  UTCHMMA gdesc[UR34], gdesc[UR36], tmem[UR8], tmem[UR20], idesc[UR21], UPT ;  /* 0x00ff1424220075ea */ /* 0x0005e2000b800008 */
[----:B------:R2:W-:Y:S01]  /*3400*/  UTCHMMA gdesc[UR30], gdesc[UR32], tmem[UR8], tmem[UR18], idesc[UR19], UPT ;  /* 0x00ff12201e0075ea */ /* 0x0005e2000b800008 */
[----:B------:R2:W-:Y:S01]  /*3410*/  UTCBAR [UR6], URZ ;  /* 0x000000ff060073e9 */ /* 0x0005e200080000ff */
[----:B------:R-:W-:Y:S01]  /*3420*/  UMOV UR17, UR14 ;  /* 0x0000000e00117c82 */ /* 0x000fe20008000000 */
[----:B------:R-:W-:Y:S05]  /*3430*/  BRA.U UP0, `(.L_x_58) ;  /* 0xfffffffd00507547 */ /* 0x000fea000b83ffff */
.L_x_55:
[----:B------:R-:W-:Y:S01]  /*3440*/  UIADD3 UR15, UPT, UPT, UR15, 0x1, URZ ;  /* 0x000000010f0f7890 */ /* 0x000fe2000fffe0ff */
[C---:B------:R-:W-:Y:S01]  /*3450*/  ISETP.NE.AND P0, PT, R10.reuse, 0x2, PT ;  /* 0x000000020a00780c */ /* 0x040fe20003f05270 */
[----:B------:R-:W-:Y:S02]  /*3460*/  UIADD3 UR7, UPT, UPT, UR7, 0xb0, URZ ;  /* 0x000000b007077890 */ /* 0x000fe4000fffe0ff */
[----:B------:R-:W-:Y:S01]  /*3470*/  UISETP.NE.AND UP0, UPT, UR15, 0x4, UPT ;  /* 0x000000040f00788c */ /* 0x000fe2000bf05270 */
[----:B-12---:R-:W-:Y:S02]  /*3480*/  SEL R0, RZ, 0x1, P0 ;  /* 0x00000001ff007807 */ /* 0x006fe40000000000 */
[----:B------:R-:W-:Y:S01]  /*3490*/  SEL R10, R10, RZ, P0 ;  /* 0x000000ff0a0a7207 */ /* 0x000fe20000000000 */
[----:B------:R-:W-:Y:S01]  /*34a0*/  USEL UR6, URZ, 0x1, UP0 ;  /* 0x00000001ff067887 */ /* 0x000fe20008000000 */
[----:B------:R-:W-:Y:S01]  /*34b0*/  LOP3.LUT R9, R9, R0, RZ, 0x3c, !PT ;  /* 0x0000000009097212 */ /* 0x000fe200078e3cff */
[----:B------:R-:W-:Y:S01]  /*34c0*/  USEL UR15, UR15, URZ, UP0 ;  /* 0x000000ff0f0f7287 */ /* 0x000fe20008000000 */
[----:B------:R1:W-:Y:S03]  /*34d0*/  UTCBAR [UR7], URZ ;  /* 0x000000ff070073e9 */ /* 0x0003e600080000ff */
[----:B------:R-:W-:Y:S01]  /*34e0*/  LOP3.LUT R11, R11, UR6, RZ, 0x3c, !PT ;  /* 0x000000060b0b7c12 */ /* 0x000fe2000f8e3cff */
[----:B------:R-:W-:Y:S07]  /*34f0*/  @P1 BRA `(.L_x_59) ;  /* 0xfffffff800881947 */ /* 0x000fee000383ffff */
[----:B------:R-:W2:Y:S01]  /*3500*/  S2UR UR4, SR_CgaCtaId ;  /* 0x00000000000479c3 */ /* 0x000ea20000008800 */
[----:B------:R-:W-:Y:S01]  /*3510*/  ELECT P0, URZ, PT ;  /* 0x0000000000ff782f */ /* 0x000fe20003800000 */
[----:B------:R-:W-:Y:S01]  /*3520*/  IMAD.MOV.U32 R0, RZ, RZ, 0x1 ;  /* 0x00000001ff007424 */ /* 0x000fe200078e00ff */
[----:B------:R-:W-:Y:S01]  /*3530*/  UIADD3 UR5, UPT, UPT, UR5, 0xd0, URZ ;  /* 0x000000d005057890 */ /* 0x000fe2000fffe0ff */
[----:B------:R-:W-:Y:S01]  /*3540*/  SHF.L.U32 R2, R11, 0x1f, RZ ;  /* 0x0000001f0b027819 */ /* 0x000fe200000006ff */
[----:B------:R-:W-:-:S03]  /*3550*/  UMOV UR6, 0x40 ;  /* 0x0000004000067882 */ /* 0x000fc60000000000 */
[----:B------:R-:W-:Y:S01]  /*3560*/  UVIRTCOUNT.DEALLOC.SMPOOL 0x80 ;  /* 0x000000800000784c */ /* 0x000fe20000000000 */
[----:B--2---:R-:W-:Y:S02]  /*3570*/  ULEA UR4, UR4, UR6, 0x18 ;  /* 0x0000000604047291 */ /* 0x004fe4000f8ec0ff */
[----:B------:R-:W-:-:S07]  /*3580*/  ULEA UR6, UR15, UR5, 0x3 ;  /* 0x000000050f067291 */ /* 0x000fce000f8e18ff */
[----:B------:R2:W-:Y:S02]  /*3590*/  @P0 STS.U8 [UR4+0x1c], R0 ;  /* 0x00001c00ff000988 */ /* 0x0005e40008000004 */
[----:B------:R-:W4:Y:S02]  /*35a0*/  SYNCS.PHASECHK.TRANS64.TRYWAIT P0, [UR6], R2 ;  /* 0x00000002ff0075a7 */ /* 0x000f240008001106 */
[----:B--2-4-:R-:W-:Y:S05]  /*35b0*/  @!P0 BRA `(.L_x_60) ;  /* 0x0000007c00848947 */ /* 0x014fea0003800000 */
.L_x_187:
[----:B-1----:R-:W-:-:S04]  /*35c0*/  UIADD3 UR7, UPT, UPT, UR15, 0x1, URZ ;  /* 0x000000010f077890 */ /* 0x002fc8000fffe0ff */
[----:B------:R-:W-:-:S04]  /*35d0*/  UISETP.NE.AND UP0, UPT, UR7, 0x4, UPT ;  /* 0x000000040700788c */ /* 0x000fc8000bf05270 */
[----:B------:R-:W-:Y:S02]  /*35e0*/  USEL UR8, URZ, 0x1, UP0 ;  /* 0x00000001ff087887 */ /* 0x000fe40008000000 */
[----:B------:R-:W-:-:S04]  /*35f0*/  USEL UR7, UR7, URZ, UP0 ;  /* 0x000000ff07077287 */ /* 0x000fc80008000000 */
[----:B------:R-:W-:Y:S01]  /*3600*/  ULEA UR6, UR7, UR5, 0x3 ;  /* 0x0000000507067291 */ /* 0x000fe2000f8e18ff */
[----:B--2---:R-:W-:-:S04]  /*3610*/  LOP3.LUT R2, R11, UR8, RZ, 0x3c, !PT ;  /* 0x000000080b027c12 */ /* 0x004fc8000f8e3cff */
[----:B------:R-:W-:-:S04]  /*3620*/  SHF.L.U32 R3, R2, 0x1f, RZ ;  /* 0x0000001f02037819 */ /* 0x000fc800000006ff */
[----:B------:R-:W1:Y:S02]  /*3630*/  SYNCS.PHASECHK.TRANS64.TRYWAIT P0, [UR6], R3 ;  /* 0x00000003ff0075a7 */ /* 0x000e640008001106 */
[----:B-1----:R-:W-:Y:S05]  /*3640*/  @!P0 BRA `(.L_x_61) ;  /* 0x0000007c00788947 */ /* 0x002fea0003800000 */
.L_x_189:
        /* <DEDUP_REMOVED lines=9> */
.L_x_191:
[----:B------:R-:W-:-:S04]  /*36e0*/  UIADD3 UR7, UPT, UPT, UR7, 0x1, URZ ;  /* 0x0000000107077890 */ /* 0x000fc8000fffe0ff */
[----:B------:R-:W-:-:S04]  /*36f0*/  UISETP.NE.AND UP0, UPT, UR7, 0x4, UPT ;  /* 0x000000040700788c */ /* 0x000fc8000bf05270 */
[----:B------:R-:W-:Y:S02]  /*3700*/  USEL UR6, URZ, 0x1, UP0 ;  /* 0x00000001ff067887 */ /* 0x000fe40008000000 */
[----:B------:R-:W-:-:S04]  /*3710*/  USEL UR7, UR7, URZ, UP0 ;  /* 0x000000ff07077287 */ /* 0x000fc80008000000 */
[----:B------:R-:W-:Y:S01]  /*3720*/  ULEA UR7, UR7, UR5, 0x3 ;  /* 0x0000000507077291 */ /* 0x000fe2000f8e18ff */
[----:B------:R-:W-:-:S04]  /*3730*/  LOP3.LUT R2, R2, UR6, RZ, 0x3c, !PT ;  /* 0x0000000602027c12 */ /* 0x000fc8000f8e3cff */
[----:B------:R-:W-:-:S04]  /*3740*/  SHF.L.U32 R2, R2, 0x1f, RZ ;  /* 0x0000001f02027819 */ /* 0x000fc800000006ff */
[----:B------:R-:W2:Y:S02]  /*3750*/  SYNCS.PHASECHK.TRANS64.TRYWAIT P0, [UR7], R2 ;  /* 0x00000002ff0075a7 */ /* 0x000ea40008001107 */
[----:B--2---:R-:W-:Y:S05]  /*3760*/  @!P0 BRA `(.L_x_63) ;  /* 0x0000007c00608947 */ /* 0x004fea0003800000 */
.L_x_193:
[----:B------:R-:W-:Y:S01]  /*3770*/  NOP ;  /* 0x0000000000007918 */ /* 0x000fe20000000000 */
[----:B-1----:R-:W1:Y:S01]  /*3780*/  LDS R0, [UR4+0x14] ;  /* 0x00001404ff007984 */ /* 0x002e620008000800 */
[----:B------:R-:W-:Y:S01]  /*3790*/  ULOP3.LUT UR6, UR16, 0xffff, URZ, 0xc0, !UPT ;  /* 0x0000ffff10067892 */ /* 0x000fe2000f8ec0ff */
[----:B------:R-:W-:Y:S01]  /*37a0*/  UMOV UR8, 0xffff ;  /* 0x0000ffff00087882 */ /* 0x000fe20000000000 */
[----:B------:R-:W-:Y:S02]  /*37b0*/  UMOV UR5, 0x1 ;  /* 0x0000000100057882 */ /* 0x000fe40000000000 */
[----:B------:R-:W-:-:S04]  /*37c0*/  USHF.R.U32.HI UR6, URZ, 0x5, UR6 ;  /* 0x00000005ff067899 */ /* 0x000fc80008011606 */
[----:B------:R-:W-:Y:S02]  /*37d0*/  USHF.L.U32 UR8, UR8, UR6, URZ ;  /* 0x0000000608087299 */ /* 0x000fe400080006ff */
[----:B------:R-:W-:-:S04]  /*37e0*/  USHF.L.U32 UR5, UR5, UR6, URZ ;  /* 0x0000000605057299 */ /* 0x000fc800080006ff */
[----:B-1----:R-:W-:-:S04]  /*37f0*/  LOP3.LUT R0, R0, UR8, RZ, 0xc0, !PT ;  /* 0x0000000800007c12 */ /* 0x002fc8000f8ec0ff */
[----:B------:R-:W-:-:S13]  /*3800*/  ISETP.NE.AND P0, PT, R0, UR8, PT ;  /* 0x0000000800007c0c */ /* 0x000fda000bf05270 */
[----:B------:R-:W-:Y:S05]  /*3810*/  @P0 BRA `(.L_x_64) ;  /* 0x0000000000580947 */ /* 0x000fea0003800000 */
[----:B------:R-:W1:Y:S02]  /*3820*/  LDS R0, [UR4+0x18] ;  /* 0x00001804ff007984 */ /* 0x000e640008000800 */
[----:B-1----:R-:W-:-:S04]  /*3830*/  LOP3.LUT R0, R0, UR5, RZ, 0xc0, !PT ;  /* 0x0000000500007c12 */ /* 0x002fc8000f8ec0ff */
[----:B------:R-:W-:-:S13]  /*3840*/  ISETP.NE.AND P0, PT, R0, UR5, PT ;  /* 0x0000000500007c0c */ /* 0x000fda000bf05270 */
[----:B------:R-:W-:Y:S05]  /*3850*/  @P0 BRA `(.L_x_65) ;  /* 0x00000000003c0947 */ /* 0x000fea0003800000 */
[----:B------:R-:W1:Y:S01]  /*3860*/  S2R R2, SR_LANEID ;  /* 0x0000000000027919 */ /* 0x000e620000000000 */
[----:B------:R-:W-:Y:S01]  /*3870*/  ULOP3.LUT UR8, URZ, UR8, URZ, 0x33, !UPT ;  /* 0x00000008ff087292 */ /* 0x000fe2000f8e33ff */
[----:B------:R-:W-:Y:S02]  /*3880*/  VOTEU.ANY UR7, UPT, PT ;  /* 0x0000000000077886 */ /* 0x000fe400038e0100 */
[----:B------:R-:W-:-:S03]  /*3890*/  UFLO.U32 UR7, UR7 ;  /* 0x00000007000772bd */ /* 0x000fc600080e0000 */
[----:B------:R-:W-:-:S04]  /*38a0*/  IMAD.U32 R0, RZ, RZ, UR8 ;  /* 0x00000008ff007e24 */ /* 0x000fc8000f8e00ff */
[----:B------:R2:W4:Y:S02]  /*38b0*/  REDUX UR6, R0 ;  /* 0x00000000000673c4 */ /* 0x0005240000000000 */
[----:B------:R1:W-:Y:S02]  /*38c0*/  UTCATOMSWS.AND URZ, UR8 ;  /* 0x0000000800ff79e3 */ /* 0x0003e40008000000 */
[----:B-1----:R-:W-:Y:S02]  /*38d0*/  ISETP.EQ.U32.AND P0, PT, R2, UR7, PT ;  /* 0x0000000702007c0c */ /* 0x002fe4000bf02070 */
[----:B--2---:R-:W-:Y:S02]  /*38e0*/  LOP3.LUT R0, RZ, UR5, RZ, 0x33, !PT ;  /* 0x00000005ff007c12 */ /* 0x004fe4000f8e33ff */
[----:B----4-:R-:W-:Y:S02]  /*38f0*/  MOV R2, UR6 ;  /* 0x0000000600027c02 */ /* 0x010fe40008000f00 */
[----:B------:R-:W1:Y:S07]  /*3900*/  REDUX UR5, R0 ;  /* 0x00000000000573c4 */ /* 0x000e6e0000000000 */
[----:B------:R2:W-:Y:S01]  /*3910*/  @P0 ATOMS.AND RZ, [UR4+0x14], R2 ;  /* 0x00001402ffff098c */ /* 0x0005e2000a800004 */
[----:B-1----:R-:W-:-:S05]  /*3920*/  IMAD.U32 R0, RZ, RZ, UR5 ;  /* 0x00000005ff007e24 */ /* 0x002fca000f8e00ff */
[----:B------:R2:W-:Y:S01]  /*3930*/  @P0 ATOMS.AND RZ, [UR4+0x18], R0 ;  /* 0x00001800ffff098c */ /* 0x0005e2000a800004 */
[----:B------:R-:W-:Y:S05]  /*3940*/  BRA `(.L_x_66) ;  /* 0x0000000000147947 */ /* 0x000fea0003800000 */
.L_x_65:
[----:B------:R-:W-:Y:S02]  /*3950*/  MOV R2, 0x3970 ;  /* 0x0000397000027802 */ /* 0x000fe40000000f00 */
[----:B---3-5:R-:W-:Y:S05]  /*3960*/  CALL.REL.NOINC `($__internal_0_$__cuda_sm10x_tcgen05_guardrail_trap_col_being_dealloced_not_returned_by_alloc) ;  /* 0x0000008000f87944 */ /* 0x028fea0003c00000 */
[----:B------:R-:W-:Y:S05]  /*3970*/  BRA `(.L_x_66) ;  /* 0x0000000000087947 */ /* 0x000fea0003800000 */
.L_x_64:
[----:B------:R-:W-:Y:S02]  /*3980*/  MOV R2, 0x39a0 ;  /* 0x000039a000027802 */ /* 0x000fe40000000f00 */
[----:B---3-5:R-:W-:Y:S05]  /*3990*/  CALL.REL.NOINC `($__internal_2_$__cuda_sm10x_tcgen05_guardrail_trap_unallocated_columns_being_dealloced) ;  /* 0x0000008400047944 */ /* 0x028fea0003c00000 */
.L_x_66:
[----:B------:R-:W-:Y:S01]  /*39a0*/  NOP ;  /* 0x0000000000007918 */ /* 0x000fe20000000000 */
[----:B------:R-:W-:Y:S05]  /*39b0*/  EXIT ;  /* 0x000000000000794d */ /* 0x000fea0003800000 */
.L_x_48:
[----:B------:R-:W-:-:S09]  /*39c0*/  UISETP.NE.OR UP2, UPT, UR8, 0x3, !UP2 ;  /* 0x000000030800788c */ /* 0x000fd2000d745670 */
[----:B------:R-:W-:Y:S05]  /*39d0*/  BRA.U UP2, `(.L_x_67) ;  /* 0x0000001502707547 */ /* 0x000fea000b800000 */
[----:B------:R-:W1:Y:S01]  /*39e0*/  LDC R0, c[0x0][0xb30] ;  /* 0x0002cc00ff007b82 */ /* 0x000e620000000800 */
[----:B------:R-:W2:Y:S01]  /*39f0*/  LDCU.64 UR8, c[0x0][0x888] ;  /* 0x00011100ff0877ac */ /* 0x000ea20008000a00 */
[----:B------:R-:W-:Y:S01]  /*3a00*/  CS2R R28, SRZ ;  /* 0x00000000001c7805 */ /* 0x000fe2000001ff00 */
[----:B------:R-:W-:Y:S01]  /*3a10*/  IMAD.MOV.U32 R25, RZ, RZ, 0x2000 ;  /* 0x00002000ff197424 */ /* 0x000fe200078e00ff */
[----:B------:R-:W4:Y:S04]  /*3a20*/  LDCU.64 UR4, c[0x0][0x890] ;  /* 0x00011200ff0477ac */ /* 0x000f280008000a00 */
[----:B------:R-:W3:Y:S01]  /*3a30*/  LDC R24, c[0x0][0x370] ;  /* 0x0000dc00ff187b82 */ /* 0x000ee20000000800 */
[----:B------:R-:W-:Y:S01]  /*3a40*/  UMOV UR7, 0x400 ;  /* 0x0000040000077882 */ /* 0x000fe20000000000 */
[----:B------:R-:W-:-:S02]  /*3a50*/  UPLOP3.LUT UP1, UPT, UPT, UPT, UPT, 0x40, 0x4 ;  /* 0x000000000004789c */ /* 0x000fc40003f2e870 */
[----:B------:R-:W-:-:S04]  /*3a60*/  ULEA UR7, UR37, UR7, 0x18 ;  /* 0x0000000725077291 */ /* 0x000fc8000f8ec0ff */
[----:B------:R-:W3:Y:S01]  /*3a70*/  LDC R3, c[0x0][0xb0c] ;  /* 0x0002c300ff037b82 */ /* 0x000ee20000000800 */
[----:B------:R-:W-:Y:S02]  /*3a80*/  UIADD3 UR41, UPT, UPT, UR7, 0x40, URZ ;  /* 0x0000004007297890 */ /* 0x000fe4000fffe0ff */
[----:B--2---:R-:W-:Y:S02]  /*3a90*/  UISETP.NE.U32.AND UP2, UPT, UR8, URZ, UPT ;  /* 0x000000ff0800728c */ /* 0x004fe4000bf45070 */
[----:B------:R-:W-:Y:S02]  /*3aa0*/  UIADD3 UR33, UPT, UPT, UR7, 0x48, URZ ;  /* 0x0000004807217890 */ /* 0x000fe4000fffe0ff */
[----:B----4-:R-:W-:Y:S01]  /*3ab0*/  UISETP.NE.U32.AND UP3, UPT, UR4, URZ, UPT ;  /* 0x000000ff0400728c */ /* 0x010fe2000bf65070 */
[----:B------:R-:W2:Y:S01]  /*3ac0*/  LDC R18, c[0x0][0xb20] ;  /* 0x0002c800ff127b82 */ /* 0x000ea20000000800 */
[----:B-1----:R-:W-:Y:S01]  /*3ad0*/  ISETP.NE.AND P1, PT, R0, 0x1, PT ;  /* 0x000000010000780c */ /* 0x002fe20003f25270 */
[----:B------:R-:W-:-:S02]  /*3ae0*/  UISETP.NE.AND.EX UP2, UPT, UR9, URZ, UPT, UP2 ;  /* 0x000000ff0900728c */ /* 0x000fc4000bf45320 */
[----:B------:R-:W-:Y:S02]  /*3af0*/  UIADD3 UR25, UPT, UPT, UR7, 0x50, URZ ;  /* 0x0000005007197890 */ /* 0x000fe4000fffe0ff */
[----:B------:R-:W-:Y:S02]  /*3b00*/  UIADD3 UR17, UPT, UPT, UR7, 0x58, URZ ;  /* 0x0000005807117890 */ /* 0x000fe4000fffe0ff */
[----:B------:R-:W1:Y:S01]  /*3b10*/  LDC.64 R30, c[0x0][0x348] ;  /* 0x0000d200ff1e7b82 */ /* 0x000e620000000a00 */
[----:B------:R-:W-:-:S07]  /*3b20*/  UISETP.NE.AND.EX UP3, UPT, UR5, URZ, UPT, UP3 ;  /* 0x000000ff0500728c */ /* 0x000fce000bf65330 */
[----:B------:R-:W4:Y:S08]  /*3b30*/  LDC.64 R16, c[0x0][0xb10] ;  /* 0x0002c400ff107b82 */ /* 0x000f300000000a00 */
[----:B------:R-:W1:Y:S08]  /*3b40*/  LDC.64 R6, c[0x0][0xb18] ;  /* 0x0002c600ff067b82 */ /* 0x000e700000000a00 */
[----:B------:R-:W1:Y:S08]  /*3b50*/  LDC.64 R4, c[0x0][0xb28] ;  /* 0x0002ca00ff047b82 */ /* 0x000e700000000a00 */
[----:B--23--:R-:W1:Y:S02]  /*3b60*/  LDC R19, c[0x0][0x374] ;  /* 0x0000dd00ff137b82 */ /* 0x00ce640000000800 */
.L_x_82:
[C---:B------:R-:W-:Y:S02]  /*3b70*/  LEA R0, R29.reuse, UR7, 0x3 ;  /* 0x000000071d007c11 */ /* 0x040fe4000f8e18ff */
[----:B------:R-:W-:Y:S02]  /*3b80*/  SHF.L.U32 R2, R28, 0x1f, RZ ;  /* 0x0000001f1c027819 */ /* 0x000fe400000006ff */
[----:B------:R-:W-:Y:S02]  /*3b90*/  LEA R20, R29, UR7, 0x4 ;  /* 0x000000071d147c11 */ /* 0x000fe4000f8e20ff */
[----:B--2---:R-:W2:Y:S02]  /*3ba0*/  SYNCS.PHASECHK.TRANS64.TRYWAIT P0, [R0+URZ+0x90], R2 ;  /* 0x00009002000075a7 */ /* 0x004ea400080011ff */
[----:B--2---:R-:W-:Y:S05]  /*3bb0*/  @!P0 BRA `(.L_x_68) ;  /* 0x0000007800648947 */ /* 0x004fea0003800000 */
.L_x_194:
[----:B------:R-:W-:Y:S01]  /*3bc0*/  ISETP.GE.AND P0, PT, R26, 0x1, PT ;  /* 0x000000011a00780c */ /* 0x000fe20003f06270 */
[----:B------:R-:W3:Y:S01]  /*3bd0*/  LDS.128 R20, [R20+0x120] ;  /* 0x0001200014147984 */ /* 0x000ee20000000c00 */
[----:B--2---:R-:W-:Y:S01]  /*3be0*/  VIADD R0, R0, 0xa0 ;  /* 0x000000a000007836 */ /* 0x004fe20000000000 */
[----:B------:R-:W-:Y:S01]  /*3bf0*/  @!PT LDS RZ, [RZ] ;  /* 0x00000000fffff984 */ /* 0x000fe20000000800 */
[----:B------:R-:W-:Y:S01]  /*3c00*/  @!PT LDS RZ, [RZ] ;  /* 0x00000000fffff984 */ /* 0x000fe20000000800 */
[----:B------:R-:W-:Y:S01]  /*3c10*/  @!PT LDS RZ, [RZ] ;  /* 0x00000000fffff984 */ /* 0x000fe20000000800 */
[----:B------:R-:W-:Y:S01]  /*3c20*/  @!PT LDS RZ, [RZ] ;  /* 0x00000000fffff984 */ /* 0x000fe20000000800 */
[----:B------:R2:W-:Y:S06]  /*3c30*/  MEMBAR.ALL.CTA ;  /* 0x0000000000007992 */ /* 0x0005ec0000008000 */
[----:B--2---:R-:W2:Y:S01]  /*3c40*/  FENCE.VIEW.ASYNC.S ;  /* 0x00000000000073c6 */ /* 0x004ea20000000000 */
[----:B------:R-:W-:Y:S04]  /*3c50*/  PRMT R0, RZ, 0x654, R0 ;  /* 0x00000654ff007816 */ /* 0x000fe80000000000 */
[----:B--2---:R2:W-:Y:S01]  /*3c60*/  SYNCS.ARRIVE.TRANS64.RED.A1T0 RZ, [R0+URZ], RZ ;  /* 0x000000ff00ff79a7 */ /* 0x0045e200081004ff */
[----:B---3--:R-:W-:Y:S11]  /*3c70*/  LOP3.LUT P3, RZ, R22, 0x1, RZ, 0xc0, !PT ;  /* 0x0000000116ff7812 */ /* 0x008ff6000786c0ff */
[----:B------:R-:W-:Y:S02]  /*3c80*/  @!UPT UIADD3 URZ, UPT, UPT, URZ, URZ, URZ ;  /* 0x000000fffffff290 */ /* 0x000fe4000fffe0ff */
[----:B------:R-:W-:Y:S02]  /*3c90*/  @P3 MOV R11, R20 ;  /* 0x00000014000b3202 */ /* 0x000fe40000000f00 */
[----:B------:R-:W-:Y:S01]  /*3ca0*/  @P3 LOP3.LUT R10, R21, 0xffff, RZ, 0xc0, !PT ;  /* 0x0000ffff150a3812 */ /* 0x000fe200078ec0ff */
[----:B--2---:R-:W-:Y:S06]  /*3cb0*/  @!P0 BRA `(.L_x_69) ;  /* 0x0000000000a48947 */ /* 0x004fec0003800000 */
[-C--:B-1----:R-:W-:Y:S01]  /*3cc0*/  IMAD.HI.U32 R0, R19, R7.reuse, RZ ;  /* 0x0000000713007227 */ /* 0x082fe200078e00ff */
[----:B------:R-:W-:Y:S02]  /*3cd0*/  ISETP.NE.AND P0, PT, R6, 0x1, PT ;  /* 0x000000010600780c */ /* 0x000fe40003f05270 */
[----:B------:R-:W-:Y:S01]  /*3ce0*/  ISETP.NE.AND P2, PT, R26, 0x1, PT ;  /* 0x000000011a00780c */ /* 0x000fe20003f45270 */
[----:B----4-:R-:W-:Y:S01]  /*3cf0*/  IMAD.HI.U32 R9, R24, R16, RZ ;  /* 0x0000001018097227 */ /* 0x010fe200078e00ff */
[----:B------:R-:W-:Y:S02]  /*3d00*/  SHF.R.U32.HI R0, RZ, R18, R0 ;  /* 0x00000012ff007219 */ /* 0x000fe40000011600 */
[----:B------:R-:W-:Y:S01]  /*3d10*/  ISETP.NE.AND P4, PT, R3, 0x1, PT ;  /* 0x000000010300780c */ /* 0x000fe20003f85270 */
[----:B------:R-:W-:Y:S01]  /*3d20*/  IMAD.HI.U32 R13, R10, R7, RZ ;  /* 0x000000070a0d7227 */ /* 0x000fe200078e00ff */
[----:B------:R-:W-:Y:S02]  /*3d30*/  SHF.R.U32.HI R9, RZ, R17, R9 ;  /* 0x00000011ff097219 */ /* 0x000fe40000011609 */
[----:B------:R-:W-:Y:S01]  /*3d40*/  SEL R0, R19, R0, !P0 ;  /* 0x0000000013007207 */ /* 0x000fe20004000000 */
[----:B------:R-:W-:Y:S01]  /*3d50*/  IMAD.HI.U32 R12, R11, R16, RZ ;  /* 0x000000100b0c7227 */ /* 0x000fe200078e00ff */
[----:B------:R-:W-:Y:S03]  /*3d60*/  SEL R9, R24, R9, !P4 ;  /* 0x0000000918097207 */ /* 0x000fe60006000000 */
[-C--:B------:R-:W-:Y:S01]  /*3d70*/  IMAD.HI.U32 R8, R0, R4.reuse, RZ ;  /* 0x0000000400087227 */ /* 0x080fe200078e00ff */
[----:B------:R-:W-:Y:S03]  /*3d80*/  SHF.R.U32.HI R12, RZ, R17, R12 ;  /* 0x00000011ff0c7219 */ /* 0x000fe6000001160c */
[----:B------:R-:W-:Y:S01]  /*3d90*/  IMAD.HI.U32 R2, R9, R4, RZ ;  /* 0x0000000409027227 */ /* 0x000fe200078e00ff */
[-C--:B------:R-:W-:Y:S02]  /*3da0*/  @P2 SHF.R.U32.HI R0, RZ, R5.reuse, R8 ;  /* 0x00000005ff002219 */ /* 0x080fe40000011608 */
[----:B------:R-:W-:Y:S02]  /*3db0*/  SHF.R.U32.HI R8, RZ, R18, R13 ;  /* 0x00000012ff087219 */ /* 0x000fe4000001160d */
[----:B------:R-:W-:Y:S01]  /*3dc0*/  @P2 SHF.R.U32.HI R9, RZ, R5, R2 ;  /* 0x00000005ff092219 */ /* 0x000fe20000011602 */
[----:B------:R-:W-:Y:S01]  /*3dd0*/  IMAD R0, R26, R0, RZ ;  /* 0x000000001a007224 */ /* 0x000fe200078e02ff */
[----:B------:R-:W-:Y:S02]  /*3de0*/  SEL R8, R10, R8, !P0 ;  /* 0x000000080a087207 */ /* 0x000fe40004000000 */
[----:B------:R-:W-:Y:S01]  /*3df0*/  SEL R2, R11, R12, !P4 ;  /* 0x0000000c0b027207 */ /* 0x000fe20006000000 */
[----:B------:R-:W-:Y:S01]  /*3e00*/  IMAD R12, R26, R9, RZ ;  /* 0x000000091a0c7224 */ /* 0x000fe200078e02ff */
[C---:B------:R-:W-:Y:S01]  /*3e10*/  ISETP.GE.AND P0, PT, R8.reuse, R0, PT ;  /* 0x000000000800720c */ /* 0x040fe20003f06270 */
[----:B------:R-:W-:Y:S03]  /*3e20*/  IMAD.HI.U32 R0, R8, R4, RZ ;  /* 0x0000000408007227 */ /* 0x000fe600078e00ff */
[----:B------:R-:W-:Y:S02]  /*3e30*/  ISETP.GE.OR P0, PT, R2, R12, P0 ;  /* 0x0000000c0200720c */ /* 0x000fe40000706670 */
[-C--:B------:R-:W-:Y:S04]  /*3e40*/  SHF.R.U32.HI R0, RZ, R5.reuse, R0 ;  /* 0x00000005ff007219 */ /* 0x080fe80000011600 */
[----:B------:R-:W-:Y:S05]  /*3e50*/  SEL R13, R8, R0, !P2 ;  /* 0x00000000080d7207 */ /* 0x000fea0005000000 */
[----:B------:R-:W-:Y:S02]  /*3e60*/  IMAD.MOV R12, RZ, RZ, -R13 ;  /* 0x000000ffff0c7224 */ /* 0x000fe400078e0a0d */
[----:B------:R-:W-:Y:S04]  /*3e70*/  @!P0 IMAD.HI.U32 R0, R2, R4, RZ ;  /* 0x0000000402008227 */ /* 0x000fe800078e00ff */
[----:B------:R-:W-:Y:S01]  /*3e80*/  IMAD R12, R26, R12, R8 ;  /* 0x0000000c1a0c7224 */ /* 0x000fe200078e0208 */
[----:B------:R-:W-:Y:S04]  /*3e90*/  @!P0 SHF.R.U32.HI R0, RZ, R5, R0 ;  /* 0x00000005ff008219 */ /* 0x000fe80000011600 */
[----:B------:R-:W-:Y:S04]  /*3ea0*/  @!P0 SEL R0, R2, R0, !P2 ;  /* 0x0000000002008207 */ /* 0x000fe80005000000 */
[----:B------:R-:W-:Y:S01]  /*3eb0*/  @!P0 IADD3 R13, PT, PT, R13, -R0, RZ ;  /* 0x800000000d0d8210 */ /* 0x000fe20007ffe0ff */
[----:B------:R-:W-:Y:S01]  /*3ec0*/  @!P0 IMAD R0, R9, R12, R0 ;  /* 0x0000000c09008224 */ /* 0x000fe200078e0200 */
[----:B------:R-:W-:Y:S01]  /*3ed0*/  IADD3 R9, PT, PT, -R8, RZ, RZ ;  /* 0x000000ff08097210 */ /* 0x000fe20007ffe1ff */
[--C-:B------:R-:W-:Y:S02]  /*3ee0*/  IMAD.MOV R12, RZ, RZ, -R2.reuse ;  /* 0x000000ffff0c7224 */ /* 0x100fe400078e0a02 */
[----:B------:R-:W-:Y:S02]  /*3ef0*/  @!P0 IMAD R8, R13, R26, R2 ;  /* 0x0000001a0d088224 */ /* 0x000fe400078e0202 */
[----:B------:R-:W-:Y:S02]  /*3f00*/  @!P0 IMAD.MOV.U32 R2, RZ, RZ, R0 ;  /* 0x000000ffff028224 */ /* 0x000fe400078e0000 */
[----:B------:R-:W-:Y:S02]  /*3f10*/  IMAD R11, R3, R12, R11 ;  /* 0x0000000c030b7224 */ /* 0x000fe400078e020b */
[----:B------:R-:W-:Y:S02]  /*3f20*/  IMAD R10, R6, R9, R10 ;  /* 0x00000009060a7224 */ /* 0x000fe400078e020a */
[----:B------:R-:W-:Y:S02]  /*3f30*/  IMAD R11, R2, R3, R11 ;  /* 0x00000003020b7224 */ /* 0x000fe400078e020b */
[----:B------:R-:W-:Y:S02]  /*3f40*/  IMAD R10, R8, R6, R10 ;  /* 0x00000006080a7224 */ /* 0x000fe400078e020a */
.L_x_69:
[----:B------:R-:W-:Y:S05]  /*3f50*/  BRA.U UP1, `(.L_x_70) ;  /* 0x0000000101107547 */ /* 0x000fea000b800000 */
[----:B------:R-:W-:Y:S04]  /*3f60*/  MOV R2, UR6 ;  /* 0x0000000600027c02 */ /* 0x000fe80008000f00 */
[----:B------:R-:W-:Y:S04]  /*3f70*/  SHF.L.U32 R2, R2, 0x1f, RZ ;  /* 0x0000001f02027819 */ /* 0x000fe800000006ff */
[----:B------:R-:W2:Y:S02]  /*3f80*/  SYNCS.PHASECHK.TRANS64.TRYWAIT P0, [UR7+0x88], R2 ;  /* 0x00008802ff0075a7 */ /* 0x000ea40008001107 */
[----:B--2---:R-:W-:Y:S05]  /*3f90*/  @!P0 BRA `(.L_x_71) ;  /* 0x0000007400808947 */ /* 0x004fea0003800000 */
.L_x_70:
[----:B------:R-:W-:Y:S01]  /*3fa0*/  R2UR UR43, R15 ;  /* 0x000000000f2b72ca */ /* 0x000fe200000e0000 */
[----:B------:R-:W-:Y:S01]  /*3fb0*/  IMAD.MOV.U32 R32, RZ, RZ, 0x1 ;  /* 0x00000001ff207424 */ /* 0x000fe200078e00ff */
[----:B------:R-:W-:Y:S02]  /*3fc0*/  R2UR UR42, R14 ;  /* 0x000000000e2a72ca */ /* 0x000fe400000e0000 */
[----:B------:R-:W-:Y:S02]  /*3fd0*/  ISETP.NE.U32.AND P2, PT, RZ, UR4, PT ;  /* 0x00000004ff007c0c */ /* 0x000fe4000bf45070 */
[----:B------:R-:W-:Y:S02]  /*3fe0*/  SHF.L.U32 R32, R32, 0x1f, RZ ;  /* 0x0000001f20207819 */ /* 0x000fe400000006ff */
[----:B------:R-:W-:Y:S05]  /*3ff0*/  ISETP.NE.AND.EX P2, PT, RZ, UR5, PT, P2 ;  /* 0x00000005ff007c0c */ /* 0x000fea000bf45320 */
[----:B------:R-:W-:Y:S02]  /*4000*/  USHF.L.U32 UR43, UR43, 0x6, URZ ;  /* 0x000000062b2b7899 */ /* 0x000fe400080006ff */
[----:B------:R-:W-:Y:S01]  /*4010*/  USHF.L.U32 UR42, UR42, 0x8, URZ ;  /* 0x000000082a2a7899 */ /* 0x000fe200080006ff */
[----:B------:R-:W-:Y:S11]  /*4020*/  BRA.U !UP3, `(.L_x_72) ;  /* 0x000000010b347547 */ /* 0x000ff6000b800000 */
[----:B------:R-:W-:Y:S01]  /*4030*/  UPLOP3.LUT UP0, UPT, UPT, UPT, UP2, 0x80, 0x8 ;  /* 0x000000000008789c */ /* 0x000fe20003f0f020 */
[----:B--2---:R-:W-:Y:S02]  /*4040*/  HFMA2 R0, -RZ, RZ, 0, 5.9604644775390625e-08 ;  /* 0x00000001ff007431 */ /* 0x004fe400000001ff */
[----:B------:R-:W-:Y:S03]  /*4050*/  IMAD.MOV.U32 R64, RZ, RZ, 0x1 ;  /* 0x00000001ff407424 */ /* 0x000fe600078e00ff */
[----:B------:R-:W-:Y:S05]  /*4060*/  PLOP3.LUT P0, PT, PT, PT, UP0, 0x80, 0x8 ;  /* 0x000000000008781c */ /* 0x000fea0003f0f008 */
[----:B------:R-:W2:Y:S01]  /*4070*/  @UP0 LDCU.64 UR10, c[0x0][0x888] ;  /* 0x00011100ff0a07ac */ /* 0x000ea20008000a00 */
[----:B------:R-:W-:Y:S07]  /*4080*/  @UP0 UIMAD UR8, UR36, UR4, URZ ;  /* 0x00000004240802a4 */ /* 0x000fee000f8e02ff */
[----:B------:R-:W-:Y:S01]  /*4090*/  @!P0 PRMT R64, R0, 0x7610, R64 ;  /* 0x0000761000408816 */ /* 0x000fe20000000040 */
[----:B--2---:R-:W-:Y:S03]  /*40a0*/  @UP0 UIMAD.WIDE UR10, UR8, 0x4, UR10 ;  /* 0x00000004080a08a5 */ /* 0x004fe6000f8e020a */
[----:B------:R-:W2:Y:S03]  /*40b0*/  @!UP0 LDCU UR8, c[0x0][0x880] ;  /* 0x00011000ff0887ac */ /* 0x000ea60008000800 */
[----:B------:R-:W-:Y:S01]  /*40c0*/  IMAD.U32 R8, RZ, RZ, UR10 ;  /* 0x0000000aff087e24 */ /* 0x000fe2000f8e00ff */
[----:B------:R-:W-:Y:S05]  /*40d0*/  MOV R9, UR11 ;  /* 0x0000000b00097c02 */ /* 0x000fea0008000f00 */
[----:B-----5:R3:W5:Y:S02]  /*40e0*/  @P0 LDG.E R35, desc[UR46][R8.64] ;  /* 0x0000002e08230981 */ /* 0x020764000c1e1900 */
[----:B--23--:R-:W-:Y:S07]  /*40f0*/  @!P0 IMAD.U32 R35, RZ, RZ, UR8 ;  /* 0x00000008ff238e24 */ /* 0x00cfee000f8e00ff */
.L_x_72:
[----:B-----5:R-:W-:Y:S01]  /*4100*/  @!P2 FSETP.EQ.AND P0, PT, R35, RZ, PT ;  /* 0x000000ff2300a20b */ /* 0x020fe20003f02000 */
[----:B------:R-:W-:Y:S01]  /*4110*/  @!UPT UIADD3 URZ, UPT, UPT, URZ, URZ, URZ ;  /* 0x000000fffffff290 */ /* 0x000fe2000fffe0ff */
[----:B------:R-:W-:Y:S11]  /*4120*/  @!P2 BRA `(.L_x_73) ;  /* 0x000000000014a947 */ /* 0x000ff60003800000 */
[----:B------:R-:W-:Y:S02]  /*4130*/  LOP3.LUT P2, RZ, R64, 0xff, RZ, 0xc0, !PT ;  /* 0x000000ff40ff7812 */ /* 0x000fe4000784c0ff */
[----:B------:R-:W-:Y:S04]  /*4140*/  PLOP3.LUT P0, PT, PT, PT, UP0, 0x80, 0x8 ;  /* 0x000000000008781c */ /* 0x000fe80003f0f008 */
[----:B------:R-:W-:Y:S07]  /*4150*/  PLOP3.LUT P0, PT, P0, PT, PT, 0x8, 0x80 ;  /* 0x000000000080781c */ /* 0x000fee000070e170 */
[----:B------:R-:W-:Y:S11]  /*4160*/  @P2 FSETP.EQ.AND P0, PT, R35, RZ, PT ;  /* 0x000000ff2300220b */ /* 0x000ff60003f02000 */
[----:B------:R-:W-:Y:S02]  /*4170*/  @!UPT UIADD3 URZ, UPT, UPT, URZ, URZ, URZ ;  /* 0x000000fffffff290 */ /* 0x000fe4000fffe0ff */
.L_x_73:
[----:B------:R-:W3:Y:S01]  /*4180*/  SYNCS.PHASECHK.TRANS64.TRYWAIT P2, [UR7+0x60], R32 ;  /* 0x00006020ff0075a7 */ /* 0x000ee20008041107 */
[----:B------:R-:W-:Y:S04]  /*4190*/  ELECT P4, URZ, PT ;  /* 0x0000000000ff782f */ /* 0x000fe80003880000 */
[----:B------:R-:W-:Y:S11]  /*41a0*/  PLOP3.LUT P4, PT, P0, P4, PT, 0xf2, 0x2f ;  /* 0x00000000002f781c */ /* 0x000ff60000789e72 */
[----:B------:R-:W-:Y:S02]  /*41b0*/  @!UPT UIADD3 URZ, UPT, UPT, URZ, URZ, URZ ;  /* 0x000000fffffff290 */ /* 0x000fe4000fffe0ff */
[----:B-1----:R-:W-:Y:S05]  /*41c0*/  @!P4 IADD3 R8, P0, PT, R30, 0x580, RZ ;  /* 0x000005801e08c810 */ /* 0x002fea0007f1e0ff */
[----:B--2---:R-:W-:Y:S01]  /*41d0*/  @!P4 IMAD.X R2, RZ, RZ, R31, P0 ;  /* 0x000000ffff02c224 */ /* 0x004fe200000e061f */
[----:B---3--:R-:W-:Y:S07]  /*41e0*/  @!P2 BRA `(.L_x_74) ;  /* 0x000000740004a947 */ /* 0x008fee0003800000 */
.L_x_197:
[----:B------:R-:W-:Y:S01]  /*41f0*/  @!P4 R2UR UR9, R8 ;  /* 0x000000000809c2ca */ /* 0x000fe200000e0000 */
[----:B------:R-:W-:Y:S01]  /*4200*/  VOTEU.ALL UP1, P4 ;  /* 0x0000000000ff7886 */ /* 0x000fe20002020000 */
[----:B------:R-:W-:Y:S01]  /*4210*/  @!P4 R2UR UR8, R2 ;  /* 0x000000000208c2ca */ /* 0x000fe200000e0000 */
[----:B-1----:R-:W-:Y:S01]  /*4220*/  @!P4 IMAD.MOV.U32 R0, RZ, RZ, 0x2000 ;  /* 0x00002000ff00c424 */ /* 0x002fe200078e00ff */
[----:B------:R-:W-:Y:S01]  /*4230*/  UMOV UR44, UR36 ;  /* 0x00000024002c7c82 */ /* 0x000fe20008000000 */
[----:B------:R-:W-:Y:S02]  /*4240*/  UPRMT UR21, UR37, 0x654, UR41 ;  /* 0x0000065425157896 */ /* 0x000fe40008000029 */
[----:B------:R-:W-:Y:S01]  /*4250*/  @!UP1 UIADD3 UR40, UPT, UPT, UR7, 0x400, URZ ;  /* 0x0000040007289890 */ /* 0x000fe2000fffe0ff */
[----:B------:R-:W-:Y:S05]  /*4260*/  VOTEU.ALL UP1, P4 ;  /* 0x0000000000ff7886 */ /* 0x000fea0002020000 */
[----:B------:R-:W-:Y:S01]  /*4270*/  IMAD.U32 R8, RZ, RZ, UR9 ;  /* 0x00000009ff087e24 */ /* 0x000fe2000f8e00ff */
[----:B------:R-:W-:Y:S01]  /*4280*/  UMOV UR9, 0x10000000 ;  /* 0x1000000000097882 */ /* 0x000fe20000000000 */
[----:B------:R-:W-:Y:S01]  /*4290*/  IMAD.U32 R9, RZ, RZ, UR8 ;  /* 0x00000008ff097e24 */ /* 0x000fe2000f8e00ff */
[----:B------:R-:W-:Y:S02]  /*42a0*/  UMOV UR8, 0x0 ;  /* 0x0000000000087882 */ /* 0x000fe40000000000 */
[----:B------:R-:W-:Y:S02]  /*42b0*/  @!P4 R2UR UR10, R8 ;  /* 0x00000000080ac2ca */ /* 0x000fe400000e0000 */
[----:B------:R-:W-:Y:S02]  /*42c0*/  @!P4 R2UR UR11, R9 ;  /* 0x00000000090bc2ca */ /* 0x000fe400000e0000 */
[----:B------:R-:W-:Y:S05]  /*42d0*/  @!P4 IADD3 R8, P0, PT, R30, 0x580, RZ ;  /* 0x000005801e08c810 */ /* 0x000fea0007f1e0ff */
[----:B------:R-:W-:Y:S06]  /*42e0*/  @!P4 IMAD.X R2, RZ, RZ, R31, P0 ;  /* 0x000000ffff02c224 */ /* 0x000fec00000e061f */
[----:B------:R1:W-:Y:S01]  /*42f0*/  @!UP1 UTMALDG.3D [UR40], [UR10], desc[UR8] ;  /* 0x000008280a0095b4 */ /* 0x0003e20008011000 */
[----:B------:R1:W-:Y:S01]  /*4300*/  @!P4 SYNCS.ARRIVE.TRANS64.RED.A0TR RZ, [UR7+0x40], R0 ;  /* 0x00004000ffffc9a7 */ /* 0x0003e20008300407 */
[----:B------:R-:W-:Y:S01]  /*4310*/  SYNCS.ARRIVE.TRANS64.RED.A1T0 RZ, [UR21], RZ ;  /* 0x000000ffffff79a7 */ /* 0x000fe20008100415 */
[----:B------:R-:W2:Y:S02]  /*4320*/  SYNCS.PHASECHK.TRANS64.TRYWAIT P2, [UR7+0x68], R32 ;  /* 0x00006820ff0075a7 */ /* 0x000ea40008041107 */
[----:B-12---:R-:W-:Y:S05]  /*4330*/  @!P2 BRA `(.L_x_75) ;  /* 0x0000007000c8a947 */ /* 0x006fea0003800000 */
.L_x_199:
[----:B------:R-:W-:Y:S01]  /*4340*/  @!P4 R2UR UR9, R8 ;  /* 0x000000000809c2ca */ /* 0x000fe200000e0000 */
[----:B------:R-:W-:Y:S01]  /*4350*/  VOTEU.ALL UP1, P4 ;  /* 0x0000000000ff7886 */ /* 0x000fe20002020000 */
[----:B------:R-:W-:Y:S01]  /*4360*/  @!P4 R2UR UR8, R2 ;  /* 0x000000000208c2ca */ /* 0x000fe200000e0000 */
[----:B-1----:R-:W-:Y:S01]  /*4370*/  @!P4 IMAD.MOV.U32 R0, RZ, RZ, 0x2000 ;  /* 0x00002000ff00c424 */ /* 0x002fe200078e00ff */
[----:B------:R-:W-:Y:S01]  /*4380*/  UMOV UR35, UR43 ;  /* 0x0000002b00237c82 */ /* 0x000fe20008000000 */
[----:B------:R-:W-:Y:S02]  /*4390*/  UPRMT UR15, UR37, 0x654, UR33 ;  /* 0x00000654250f7896 */ /* 0x000fe40008000021 */
[----:B------:R-:W-:Y:S02]  /*43a0*/  @!UP1 UIADD3 UR34, UPT, UPT, UR42, 0x20, URZ ;  /* 0x000000202a229890 */ /* 0x000fe4000fffe0ff */
[----:B------:R-:W-:Y:S01]  /*43b0*/  @!UP1 UIADD3 UR32, UPT, UPT, UR7, 0x2400, URZ ;  /* 0x0000240007209890 */ /* 0x000fe2000fffe0ff */
[----:B------:R-:W-:Y:S03]  /*43c0*/  VOTEU.ALL UP1, P4 ;  /* 0x0000000000ff7886 */ /* 0x000fe60002020000 */
        /* <DEDUP_REMOVED lines=13> */
.L_x_201:
[----:B------:R-:W-:Y:S01]  /*44a0*/  @!P4 R2UR UR9, R8 ;  /* 0x000000000809c2ca */ /* 0x000fe200000e0000 */
[----:B------:R-:W-:Y:S01]  /*44b0*/  VOTEU.ALL UP1, P4 ;  /* 0x0000000000ff7886 */ /* 0x000fe20002020000 */
[----:B------:R-:W-:Y:S01]  /*44c0*/  @!P4 R2UR UR8, R2 ;  /* 0x000000000208c2ca */ /* 0x000fe200000e0000 */
[----:B-1----:R-:W-:Y:S01]  /*44d0*/  @!P4 IMAD.MOV.U32 R0, RZ, RZ, 0x2000 ;  /* 0x00002000ff00c424 */ /* 0x002fe200078e00ff */
[----:B------:R-:W-:Y:S01]  /*44e0*/  UMOV UR27, UR43 ;  /* 0x0000002b001b7c82 */ /* 0x000fe20008000000 */
[----:B------:R-:W-:Y:S01]  /*44f0*/  UMOV UR28, UR36 ;  /* 0x00000024001c7c82 */ /* 0x000fe20008000000 */
[----:B------:R-:W-:Y:S02]  /*4500*/  @!UP1 UIADD3 UR26, UPT, UPT, UR42, 0x40, URZ ;  /* 0x000000402a1a9890 */ /* 0x000fe4000fffe0ff */
[----:B------:R-:W-:Y:S01]  /*4510*/  @!UP1 UIADD3 UR24, UPT, UPT, UR7, 0x4400, URZ ;  /* 0x0000440007189890 */ /* 0x000fe2000fffe0ff */
[----:B------:R-:W-:Y:S01]  /*4520*/  VOTEU.ALL UP1, P4 ;  /* 0x0000000000ff7886 */ /* 0x000fe20002020000 */
[----:B------:R-:W-:Y:S03]  /*4530*/  UPRMT UR14, UR37, 0x654, UR25 ;  /* 0x00000654250e7896 */ /* 0x000fe60008000019 */
        /* <DEDUP_REMOVED lines=13> */
.L_x_203:
[----:B------:R-:W-:Y:S01]  /*4610*/  @!P4 R2UR UR9, R8 ;  /* 0x000000000809c2ca */ /* 0x000fe200000e0000 */
[----:B------:R-:W-:Y:S01]  /*4620*/  VOTEU.ALL UP1, P4 ;  /* 0x0000000000ff7886 */ /* 0x000fe20002020000 */
[----:B------:R-:W-:Y:S01]  /*4630*/  @!P4 R2UR UR8, R2 ;  /* 0x000000000208c2ca */ /* 0x000fe200000e0000 */
[----:B-1----:R-:W-:Y:S01]  /*4640*/  @!P4 IMAD.MOV.U32 R0, RZ, RZ, 0x2000 ;  /* 0x00002000ff00c424 */ /* 0x002fe200078e00ff */
[----:B------:R-:W-:Y:S01]  /*4650*/  UMOV UR19, UR43 ;  /* 0x0000002b00137c82 */ /* 0x000fe20008000000 */
[----:B------:R-:W-:Y:S01]  /*4660*/  UMOV UR20, UR36 ;  /* 0x0000002400147c82 */ /* 0x000fe20008000000 */
[----:B------:R-:W-:Y:S01]  /*4670*/  @!UP1 UIADD3 UR18, UPT, UPT, UR42, 0x60, URZ ;  /* 0x000000602a129890 */ /* 0x000fe2000fffe0ff */
[----:B------:R-:W-:Y:S01]  /*4680*/  SHF.L.U32 R14, RZ, 0x1f, RZ ;  /* 0x0000001fff0e7819 */ /* 0x000fe200000006ff */
        /* <DEDUP_REMOVED lines=16> */
.L_x_205:
[----:B------:R-:W-:Y:S01]  /*4790*/  @!P4 R2UR UR9, R8 ;  /* 0x000000000809c2ca */ /* 0x000fe200000e0000 */
[----:B------:R-:W-:Y:S01]  /*47a0*/  VOTEU.ALL UP1, P4 ;  /* 0x0000000000ff7886 */ /* 0x000fe20002020000 */
[----:B------:R-:W-:Y:S01]  /*47b0*/  @!P4 R2UR UR8, R2 ;  /* 0x000000000208c2ca */ /* 0x000fe200000e0000 */
[----:B-1----:R-:W-:Y:S01]  /*47c0*/  @!P4 IMAD.MOV.U32 R0, RZ, RZ, 0x2000 ;  /* 0x00002000ff00c424 */ /* 0x002fe200078e00ff */
[----:B------:R-:W-:Y:S01]  /*47d0*/  UMOV UR18, 0x0 ;  /* 0x0000000000127882 */ /* 0x000fe20000000000 */
[----:B------:R-:W-:Y:S01]  /*47e0*/  UMOV UR19, 0x10000000 ;  /* 0x1000000000137882 */ /* 0x000fe20000000000 */
[----:B------:R-:W-:Y:S01]  /*47f0*/  @!UP1 UIADD3 UR10, UPT, UPT, UR42, 0x80, URZ ;  /* 0x000000802a0a9890 */ /* 0x000fe2000fffe0ff */
[----:B------:R-:W-:Y:S01]  /*4800*/  UMOV UR11, UR43 ;  /* 0x0000002b000b7c82 */ /* 0x000fe20008000000 */
[----:B------:R-:W-:Y:S05]  /*4810*/  UMOV UR12, UR36 ;  /* 0x00000024000c7c82 */ /* 0x000fea0008000000 */
[----:B------:R-:W-:Y:S01]  /*4820*/  IMAD.U32 R8, RZ, RZ, UR9 ;  /* 0x00000009ff087e24 */ /* 0x000fe2000f8e00ff */
[----:B------:R-:W-:Y:S01]  /*4830*/  UMOV UR9, UR41 ;  /* 0x0000002900097c82 */ /* 0x000fe20008000000 */
[----:B------:R-:W-:Y:S01]  /*4840*/  IMAD.U32 R9, RZ, RZ, UR8 ;  /* 0x00000008ff097e24 */ /* 0x000fe2000f8e00ff */
[----:B------:R-:W-:Y:S02]  /*4850*/  @!UP1 UIADD3 UR8, UPT, UPT, UR7, 0x400, URZ ;  /* 0x0000040007089890 */ /* 0x000fe4000fffe0ff */
[----:B------:R-:W-:Y:S01]  /*4860*/  @!P4 R2UR UR22, R8 ;  /* 0x000000000816c2ca */ /* 0x000fe200000e0000 */
[----:B------:R-:W-:Y:S01]  /*4870*/  VOTEU.ALL UP1, P4 ;  /* 0x0000000000ff7886 */ /* 0x000fe20002020000 */
        /* <DEDUP_REMOVED lines=8> */
.L_x_207:
        /* <DEDUP_REMOVED lines=23> */
.L_x_209:
[----:B------:R-:W2:Y:S01]  /*4a70*/  LDC.64 R12, c[0x0][0xb18] ;  /* 0x0002c600ff0c7b82 */ /* 0x000ea20000000a00 */
[----:B------:R-:W-:Y:S01]  /*4a80*/  @!P4 R2UR UR8, R2 ;  /* 0x000000000208c2ca */ /* 0x000fe200000e0000 */
[----:B------:R-:W-:Y:S01]  /*4a90*/  VOTEU.ALL UP1, P4 ;  /* 0x0000000000ff7886 */ /* 0x000fe20002020000 */
[----:B------:R-:W-:Y:S01]  /*4aa0*/  @!P4 R2UR UR9, R8 ;  /* 0x000000000809c2ca */ /* 0x000fe200000e0000 */
[----:B-1----:R-:W-:Y:S01]  /*4ab0*/  @!P4 IMAD.MOV.U32 R0, RZ, RZ, 0x2000 ;  /* 0x00002000ff00c424 */ /* 0x002fe200078e00ff */
[----:B------:R-:W-:Y:S03]  /*4ac0*/  UMOV UR18, 0x0 ;  /* 0x0000000000127882 */ /* 0x000fe60000000000 */
[----:B------:R-:W1:Y:S01]  /*4ad0*/  @!P1 LDC R2, c[0x0][0xb0c] ;  /* 0x0002c300ff029b82 */ /* 0x000e620000000800 */
[----:B------:R-:W-:Y:S01]  /*4ae0*/  @!UP1 UIADD3 UR10, UPT, UPT, UR42, 0xc0, URZ ;  /* 0x000000c02a0a9890 */ /* 0x000fe2000fffe0ff */
[----:B------:R-:W-:Y:S01]  /*4af0*/  @P3 SHF.R.U32.HI R27, RZ, 0x10, R21 ;  /* 0x00000010ff1b3819 */ /* 0x000fe20000011615 */
[----:B------:R-:W-:Y:S01]  /*4b00*/  UMOV UR19, 0x10000000 ;  /* 0x1000000000137882 */ /* 0x000fe20000000000 */
[----:B------:R-:W-:Y:S01]  /*4b10*/  UMOV UR11, UR43 ;  /* 0x0000002b000b7c82 */ /* 0x000fe20008000000 */
[----:B------:R-:W-:Y:S01]  /*4b20*/  UMOV UR12, UR36 ;  /* 0x00000024000c7c82 */ /* 0x000fe20008000000 */
[----:B------:R-:W-:Y:S02]  /*4b30*/  VIADD R29, R29, 0x1 ;  /* 0x000000011d1d7836 */ /* 0x000fe40000000000 */
[----:B------:R-:W-:Y:S01]  /*4b40*/  IMAD.U32 R9, RZ, RZ, UR8 ;  /* 0x00000008ff097e24 */ /* 0x000fe2000f8e00ff */
[----:B------:R-:W-:Y:S01]  /*4b50*/  @!UP1 UIADD3 UR8, UPT, UPT, UR7, 0x4400, URZ ;  /* 0x0000440007089890 */ /* 0x000fe2000fffe0ff */
[----:B------:R-:W-:Y:S01]  /*4b60*/  IMAD.U32 R8, RZ, RZ, UR9 ;  /* 0x00000009ff087e24 */ /* 0x000fe2000f8e00ff */
[----:B------:R-:W-:Y:S01]  /*4b70*/  VOTEU.ALL UP1, P4 ;  /* 0x0000000000ff7886 */ /* 0x000fe20002020000 */
[----:B------:R-:W-:Y:S01]  /*4b80*/  UMOV UR9, UR25 ;  /* 0x0000001900097c82 */ /* 0x000fe20008000000 */
[----:B------:R-:W-:Y:S02]  /*4b90*/  @!P4 R2UR UR21, R9 ;  /* 0x000000000915c2ca */ /* 0x000fe400000e0000 */
[----:B------:R-:W-:Y:S02]  /*4ba0*/  @!P4 R2UR UR20, R8 ;  /* 0x000000000814c2ca */ /* 0x000fe400000e0000 */
[----:B------:R-:W3:Y:S11]  /*4bb0*/  LDC.64 R8, c[0x0][0xb10] ;  /* 0x0002c400ff087b82 */ /* 0x000ef60000000a00 */
[----:B------:R1:W-:Y:S01]  /*4bc0*/  @!UP1 UTMALDG.3D [UR8], [UR20], desc[UR18] ;  /* 0x00001208140095b4 */ /* 0x0003e20008011000 */
[----:B------:R5:W-:Y:S01]  /*4bd0*/  @!P4 SYNCS.ARRIVE.TRANS64.RED.A0TR RZ, [UR7+0x50], R0 ;  /* 0x00005000ffffc9a7 */ /* 0x000be20008300407 */
[C---:B---3--:R-:W-:Y:S01]  /*4be0*/  @!P1 IMAD.HI.U32 R8, R11.reuse, R8, RZ ;  /* 0x000000080b089227 */ /* 0x048fe200078e00ff */
[----:B--2---:R-:W-:Y:S02]  /*4bf0*/  @!P1 ISETP.NE.AND P0, PT, R12, 0x1, PT ;  /* 0x000000010c00980c */ /* 0x004fe40003f05270 */
[----:B-1----:R-:W-:Y:S01]  /*4c00*/  @!P1 ISETP.NE.AND P2, PT, R2, 0x1, PT ;  /* 0x000000010200980c */ /* 0x002fe20003f45270 */
[----:B------:R-:W-:Y:S01]  /*4c10*/  SYNCS.ARRIVE.TRANS64.RED.A1T0 RZ, [UR14], RZ ;  /* 0x000000ffffff79a7 */ /* 0x000fe2000810040e */
[C---:B------:R-:W-:Y:S01]  /*4c20*/  @!P1 IMAD.HI.U32 R13, R10.reuse, R13, RZ ;  /* 0x0000000d0a0d9227 */ /* 0x040fe200078e00ff */
[----:B------:R-:W-:Y:S04]  /*4c30*/  @!P1 SHF.R.U32.HI R8, RZ, R9, R8 ;  /* 0x00000009ff089219 */ /* 0x000fe80000011608 */
[----:B------:R-:W-:Y:S01]  /*4c40*/  @!P1 SEL R8, R11, R8, !P2 ;  /* 0x000000080b089207 */ /* 0x000fe20005000000 */
[----:B------:R-:W1:Y:S01]  /*4c50*/  SYNCS.PHASECHK.TRANS64.TRYWAIT P5, [UR7+0x78], R14 ;  /* 0x0000780eff0075a7 */ /* 0x000e6200080a1107 */
[----:B-----5:R-:W2:Y:S02]  /*4c60*/  @!P1 LDC R0, c[0x0][0xb20] ;  /* 0x0002c800ff009b82 */ /* 0x020ea40000000800 */
[----:B--2---:R-:W-:Y:S04]  /*4c70*/  @!P1 SHF.R.U32.HI R0, RZ, R0, R13 ;  /* 0x00000000ff009219 */ /* 0x004fe8000001160d */
[----:B------:R-:W-:Y:S05]  /*4c80*/  @!P1 SEL R9, R10, R0, !P0 ;  /* 0x000000000a099207 */ /* 0x000fea0004000000 */
[----:B------:R-:W-:Y:S02]  /*4c90*/  @!P1 IMAD.IADD R0, R9, 0x1, -R8 ;  /* 0x0000000109009824 */ /* 0x000fe400078e0a08 */
[----:B------:R-:W-:Y:S02]  /*4ca0*/  @!P1 IMAD.IADD R8, R8, 0x1, -R9 ;  /* 0x0000000108089824 */ /* 0x000fe400078e0a09 */
[----:B------:R-:W-:Y:S02]  /*4cb0*/  @!P1 IMAD R11, R0, R2, R11 ;  /* 0x00000002000b9224 */ /* 0x000fe400078e020b */
[----:B------:R-:W-:Y:S01]  /*4cc0*/  @!P1 IMAD R10, R8, R12, R10 ;  /* 0x0000000c080a9224 */ /* 0x000fe200078e020a */
[----:B-1----:R-:W-:Y:S06]  /*4cd0*/  @!P5 BRA `(.L_x_81) ;  /* 0x0000006800f0d947 */ /* 0x002fec0003800000 */
.L_x_211:
[----:B------:R-:W-:Y:S01]  /*4ce0*/  @!P4 IADD3 R2, P0, PT, R30, 0x580, RZ ;  /* 0x000005801e02c810 */ /* 0x000fe20007f1e0ff */
[----:B------:R-:W-:Y:S01]  /*4cf0*/  VOTEU.ALL UP1, P4 ;  /* 0x0000000000ff7886 */ /* 0x000fe20002020000 */
[----:B------:R-:W-:Y:S01]  /*4d00*/  UMOV UR18, 0x0 ;  /* 0x0000000000127882 */ /* 0x000fe20000000000 */
[----:B------:R-:W-:Y:S01]  /*4d10*/  UMOV UR19, 0x10000000 ;  /* 0x1000000000137882 */ /* 0x000fe20000000000 */
[----:B------:R-:W-:Y:S01]  /*4d20*/  @!P4 R2UR UR9, R2 ;  /* 0x000000000209c2ca */ /* 0x000fe200000e0000 */
[----:B-1----:R-:W-:Y:S01]  /*4d30*/  @!P4 IMAD.X R0, RZ, RZ, R31, P0 ;  /* 0x000000ffff00c224 */ /* 0x002fe200000e061f */
[----:B------:R-:W-:Y:S01]  /*4d40*/  @!UP1 UIADD3 UR10, UPT, UPT, UR42, 0xe0, URZ ;  /* 0x000000e02a0a9890 */ /* 0x000fe2000fffe0ff */
[----:B------:R-:W-:Y:S01]  /*4d50*/  ISETP.NE.AND P0, PT, R29, 0x2, PT ;  /* 0x000000021d00780c */ /* 0x000fe20003f05270 */
[----:B------:R-:W-:Y:S01]  /*4d60*/  UMOV UR11, UR43 ;  /* 0x0000002b000b7c82 */ /* 0x000fe20008000000 */
[----:B------:R-:W-:Y:S01]  /*4d70*/  UMOV UR12, UR36 ;  /* 0x00000024000c7c82 */ /* 0x000fe20008000000 */
[----:B------:R-:W-:Y:S01]  /*4d80*/  @!P4 R2UR UR8, R0 ;  /* 0x000000000008c2ca */ /* 0x000fe200000e0000 */
[----:B------:R-:W-:Y:S01]  /*4d90*/  IMAD.IADD R14, R10, 0x1, R62 ;  /* 0x000000010a0e7824 */ /* 0x000fe200078e023e */
[----:B------:R-:W-:Y:S01]  /*4da0*/  @P3 R2UR UR36, R27 ;  /* 0x000000001b2432ca */ /* 0x000fe200000e0000 */
[----:B------:R-:W-:Y:S01]  /*4db0*/  IMAD.IADD R15, R11, 0x1, R63 ;  /* 0x000000010b0f7824 */ /* 0x000fe200078e023f */
[----:B------:R-:W-:Y:S02]  /*4dc0*/  SEL R0, RZ, 0x1, P0 ;  /* 0x00000001ff007807 */ /* 0x000fe40000000000 */
[----:B------:R-:W-:Y:S01]  /*4dd0*/  SEL R29, R29, RZ, P0 ;  /* 0x000000ff1d1d7207 */ /* 0x000fe20000000000 */
[----:B------:R-:W-:Y:S01]  /*4de0*/  IMAD.U32 R8, RZ, RZ, UR9 ;  /* 0x00000009ff087e24 */ /* 0x000fe2000f8e00ff */
[----:B------:R-:W-:Y:S01]  /*4df0*/  UMOV UR9, UR17 ;  /* 0x0000001100097c82 */ /* 0x000fe20008000000 */
[----:B------:R-:W-:Y:S03]  /*4e00*/  LOP3.LUT R28, R28, R0, RZ, 0x3c, !PT ;  /* 0x000000001c1c7212 */ /* 0x000fe600078e3cff */
[----:B------:R-:W-:Y:S01]  /*4e10*/  @!P4 R2UR UR14, R8 ;  /* 0x00000000080ec2ca */ /* 0x000fe200000e0000 */
[----:B------:R-:W-:Y:S01]  /*4e20*/  IMAD.U32 R9, RZ, RZ, UR8 ;  /* 0x00000008ff097e24 */ /* 0x000fe2000f8e00ff */
[----:B------:R-:W-:Y:S01]  /*4e30*/  @!UP1 UIADD3 UR8, UPT, UPT, UR7, 0x6400, URZ ;  /* 0x0000640007089890 */ /* 0x000fe2000fffe0ff */
[----:B------:R-:W-:Y:S03]  /*4e40*/  VOTEU.ALL UP1, P4 ;  /* 0x0000000000ff7886 */ /* 0x000fe60002020000 */
[----:B------:R-:W-:Y:S11]  /*4e50*/  @!P4 R2UR UR15, R9 ;  /* 0x00000000090fc2ca */ /* 0x000ff600000e0000 */
[----:B------:R-:W-:Y:S02]  /*4e60*/  @!UPT UIADD3 URZ, UPT, UPT, URZ, URZ, URZ ;  /* 0x000000fffffff290 */ /* 0x000fe4000fffe0ff */
[----:B------:R2:W-:Y:S01]  /*4e70*/  @!UP1 UTMALDG.3D [UR8], [UR14], desc[UR18] ;  /* 0x000012080e0095b4 */ /* 0x0005e20008011000 */
[----:B------:R2:W-:Y:S01]  /*4e80*/  @!P4 SYNCS.ARRIVE.TRANS64.RED.A0TR RZ, [UR7+0x58], R25 ;  /* 0x00005819ffffc9a7 */ /* 0x0005e20008300407 */
[----:B------:R-:W-:Y:S01]  /*4e90*/  UPLOP3.LUT UP1, UPT, UPT, UPT, UPT, 0x80, 0x8 ;  /* 0x000000000008789c */ /* 0x000fe20003f2f070 */
[----:B------:R-:W-:Y:S01]  /*4ea0*/  SYNCS.ARRIVE.TRANS64.RED.A1T0 RZ, [UR13], RZ ;  /* 0x000000ffffff79a7 */ /* 0x000fe2000810040d */
[----:B------:R-:W-:Y:S09]  /*4eb0*/  @P3 BRA `(.L_x_82) ;  /* 0xffffffec002c3947 */ /* 0x000ff2000383ffff */
[----:B------:R-:W1:Y:S02]  /*4ec0*/  SYNCS.PHASECHK.TRANS64.TRYWAIT P0, [UR7+0x60], R32 ;  /* 0x00006020ff0075a7 */ /* 0x000e640008001107 */
[----:B-1----:R-:W-:Y:S05]  /*4ed0*/  @!P0 BRA `(.L_x_83) ;  /* 0x0000006800888947 */ /* 0x002fea0003800000 */
.L_x_213:
[----:B------:R-:W3:Y:S02]  /*4ee0*/  SYNCS.PHASECHK.TRANS64.TRYWAIT P0, [UR7+0x68], R32 ;  /* 0x00006820ff0075a7 */ /* 0x000ee40008001107 */
[----:B---3--:R-:W-:Y:S05]  /*4ef0*/  @!P0 BRA `(.L_x_84) ;  /* 0x0000006800988947 */ /* 0x008fea0003800000 */
.L_x_215:
[----:B------:R-:W3:Y:S01]  /*4f00*/  SYNCS.PHASECHK.TRANS64.TRYWAIT P0, [UR7+0x70], R32 ;  /* 0x00007020ff0075a7 */ /* 0x000ee20008001107 */
[----:B-1----:R-:W-:Y:S01]  /*4f10*/  HFMA2 R0, -RZ, RZ, 0, 5.9604644775390625e-08 ;  /* 0x00000001ff007431 */ /* 0x002fe200000001ff */
[----:B---3--:R-:W-:Y:S06]  /*4f20*/  @!P0 BRA `(.L_x_85) ;  /* 0x0000006800a48947 */ /* 0x008fec0003800000 */
.L_x_217:
[----:B-1----:R-:W-:Y:S02]  /*4f30*/  MOV R2, UR7 ;  /* 0x0000000700027c02 */ /* 0x002fe40008000f00 */
[----:B------:R-:W-:-:S07]  /*4f40*/  SHF.L.U32 R0, R0, 0x1f, RZ ;  /* 0x0000001f00007819 */ /* 0x000fce00000006ff */
.L_x_86:
[----:B-1----:R1:W3:Y:S02]  /*4f50*/  SYNCS.PHASECHK.TRANS64.TRYWAIT P0, [R2+URZ+0x78], R0 ;  /* 0x00007800020075a7 */ /* 0x0022e400080011ff */
[----:B---3--:R-:W-:Y:S05]  /*4f60*/  @!P0 NANOSLEEP.SYNCS 0x989680 ;  /* 0x009896800000895d */ /* 0x008fea0003900000 */
[----:B------:R-:W3:Y:S02]  /*4f70*/  @!P0 SYNCS.PHASECHK.TRANS64 P0, [R2+URZ+0x78], R0 ;  /* 0x00007800020085a7 */ /* 0x000ee400080010ff */
[----:B--23--:R-:W-:Y:S05]  /*4f80*/  @P0 EXIT ;  /* 0x000000000000094d */ /* 0x00cfea0003800000 */
[----:B------:R-:W-:Y:S05]  /*4f90*/  BRA `(.L_x_86) ;  /* 0xfffffffc00ec7947 */ /* 0x000fea000383ffff */
.L_x_67:
[----:B------:R-:W-:-:S06]  /*4fa0*/  UISETP.GE.AND UP1, UPT, UR8, 0x4, UPT ;  /* 0x000000040800788c */ /* 0x000fcc000bf26270 */
[----:B------:R-:W-:-:S13]  /*4fb0*/  PLOP3.LUT P0, PT, PT, PT, UP1, 0x80, 0x8 ;  /* 0x000000000008781c */ /* 0x000fda0003f0f018 */
[----:B------:R-:W-:Y:S05]  /*4fc0*/  @!P0 EXIT ;  /* 0x000000000000894d */ /* 0x000fea0003800000 */
[----:B------:R-:W-:Y:S01]  /*4fd0*/  BAR.SYNC.DEFER_BLOCKING 0x6, 0xa0 ;  /* 0x0182800000007b1d */ /* 0x000fe20000010000 */
[C---:B------:R-:W-:Y:S01]  /*4fe0*/  IMAD.SHL.U32 R4, R76.reuse, 0x20, RZ ;  /* 0x000000204c047824 */ /* 0x040fe200078e00ff */
[C---:B------:R-:W-:Y:S01]  /*4ff0*/  R2P PR, R76.reuse, 0x6 ;  /* 0x000000064c007804 */ /* 0x040fe20000000000 */
[C---:B------:R-:W-:Y:S01]  /*5000*/  IMAD.SHL.U32 R68, R76.reuse, 0x4, RZ ;  /* 0x000000044c447824 */ /* 0x040fe200078e00ff */
[----:B------:R-:W-:Y:S01]  /*5010*/  CS2R R72, SRZ ;  /* 0x0000000000487805 */ /* 0x000fe2000001ff00 */
[----:B------:R-:W-:Y:S01]  /*5020*/  IMAD.U32 R32, R76, 0x10000, RZ ;  /* 0x000100004c207824 */ /* 0x000fe200078e00ff */
[----:B------:R-:W-:Y:S02]  /*5030*/  UMOV UR48, 0x400 ;  /* 0x0000040000307882 */ /* 0x000fe40000000000 */
[----:B------:R-:W1:Y:S01]  /*5040*/  LDC R67, c[0x0][0x370] ;  /* 0x0000dc00ff437b82 */ /* 0x000e620000000800 */
[----:B------:R-:W-:Y:S01]  /*5050*/  ULEA UR48, UR37, UR48, 0x18 ;  /* 0x0000003025307291 */ /* 0x000fe2000f8ec0ff */
[----:B------:R-:W-:Y:S01]  /*5060*/  LOP3.LUT R3, R4, 0xe0, RZ, 0xc0, !PT ;  /* 0x000000e004037812 */ /* 0x000fe200078ec0ff */
[----:B------:R-:W-:Y:S01]  /*5070*/  IMAD.SHL.U32 R2, R76, 0x10, RZ ;  /* 0x000000104c027824 */ /* 0x000fe200078e00ff */
[----:B------:R-:W-:Y:S01]  /*5080*/  LOP3.LUT R4, R4, 0x100, RZ, 0xc0, !PT ;  /* 0x0000010004047812 */ /* 0x000fe200078ec0ff */
[----:B------:R-:W-:Y:S01]  /*5090*/  UIADD3 UR4, UPT, UPT, UR48, 0x400, URZ ;  /* 0x0000040030047890 */ /* 0x000fe2000fffe0ff */
[----:B------:R-:W-:Y:S01]  /*50a0*/  LOP3.LUT R68, R3, 0x1c, R68, 0xf8, !PT ;  /* 0x0000001c03447812 */ /* 0x000fe200078ef844 */
[----:B------:R-:W-:Y:S01]  /*50b0*/  IMAD.MOV.U32 R75, RZ, RZ, 0x10 ;  /* 0x00000010ff4b7424 */ /* 0x000fe200078e00ff */
[----:B------:R-:W2:Y:S01]  /*50c0*/  LDC R28, c[0x0][0xb0c] ;  /* 0x0002c300ff1c7b82 */ /* 0x000ea20000000800 */
[----:B------:R-:W-:Y:S01]  /*50d0*/  SHF.R.U32.HI R3, RZ, 0x2, R76 ;  /* 0x00000002ff037819 */ /* 0x000fe2000001164c */
[----:B------:R-:W-:Y:S01]  /*50e0*/  IMAD.MOV.U32 R74, RZ, RZ, 0x20 ;  /* 0x00000020ff4a7424 */ /* 0x000fe200078e00ff */
[----:B------:R-:W-:Y:S01]  /*50f0*/  LOP3.LUT R32, R32, 0x600000, RZ, 0xc0, !PT ;  /* 0x0060000020207812 */ /* 0x000fe200078ec0ff */
[----:B------:R-:W-:Y:S01]  /*5100*/  IMAD.MOV.U32 R31, RZ, RZ, RZ ;  /* 0x000000ffff1f7224 */ /* 0x000fe200078e00ff */
[----:B------:R-:W-:Y:S01]  /*5110*/  LOP3.LUT R2, R4, 0x600, R2, 0xf8, !PT ;  /* 0x0000060004027812 */ /* 0x000fe200078ef802 */
[----:B------:R-:W-:Y:S01]  /*5120*/  IMAD.MOV.U32 R79, RZ, RZ, RZ ;  /* 0x000000ffff4f7224 */ /* 0x000fe200078e00ff */
[----:B------:R-:W-:Y:S01]  /*5130*/  LOP3.LUT R68, R68, 0x4, R3, 0x78, !PT ;  /* 0x0000000444447812 */ /* 0x000fe200078e7803 */
[----:B------:R-:W4:Y:S01]  /*5140*/  LDC R65, c[0x0][0xb20] ;  /* 0x0002c800ff417b82 */ /* 0x000f220000000800 */
[----:B------:R-:W3:Y:S01]  /*5150*/  LDS R0, [UR48+0x140] ;  /* 0x00014030ff007984 */ /* 0x000ee20008000800 */
[----:B------:R-:W-:Y:S01]  /*5160*/  LOP3.LUT R76, R76, 0x60, RZ, 0xc0, !PT ;  /* 0x000000604c4c7812 */ /* 0x000fe200078ec0ff */
[----:B------:R-:W-:Y:S01]  /*5170*/  IMAD.U32 R70, RZ, RZ, UR4 ;  /* 0x00000004ff467e24 */ /* 0x000fe2000f8e00ff */
[----:B------:R-:W-:Y:S01]  /*5180*/  LOP3.LUT R68, R2, R68, RZ, 0xfc, !PT ;  /* 0x0000004402447212 */ /* 0x000fe200078efcff */
[----:B------:R-:W1:Y:S01]  /*5190*/  LDCU.64 UR52, c[0x0][0x348] ;  /* 0x00006900ff3477ac */ /* 0x000e620008000a00 */
[----:B------:R-:W-:-:S02]  /*51a0*/  SEL R75, R75, 0xfffffff0, !P2 ;  /* 0xfffffff04b4b7807 */ /* 0x000fc40005000000 */
[----:B------:R-:W1:Y:S01]  /*51b0*/  LDC R27, c[0x0][0xb30] ;  /* 0x0002cc00ff1b7b82 */ /* 0x000e620000000800 */
[----:B------:R-:W-:Y:S01]  /*51c0*/  SEL R74, R74, 0xffffffe0, !P1 ;  /* 0xffffffe04a4a7807 */ /* 0x000fe20004800000 */
[----:B------:R-:W1:Y:S01]  /*51d0*/  LDCU.64 UR38, c[0x0][0x888] ;  /* 0x00011100ff2677ac */ /* 0x000e620008000a00 */
[----:B------:R-:W1:Y:S05]  /*51e0*/  LDCU.64 UR44, c[0x0][0x890] ;  /* 0x00011200ff2c77ac */ /* 0x000e6a0008000a00 */
[----:B------:R-:W1:Y:S01]  /*51f0*/  LDC.64 R60, c[0x0][0xb10] ;  /* 0x0002c400ff3c7b82 */ /* 0x000e620000000a00 */
[----:B------:R-:W-:Y:S01]  /*5200*/  UMOV UR49, URZ ;  /* 0x000000ff00317c82 */ /* 0x000fe20008000000 */
[----:B------:R-:W-:-:S06]  /*5210*/  UMOV UR51, URZ ;  /* 0x000000ff00337c82 */ /* 0x000fcc0008000000 */
[----:B------:R-:W1:Y:S08]  /*5220*/  LDC.64 R24, c[0x0][0xb18] ;  /* 0x0002c600ff187b82 */ /* 0x000e700000000a00 */
[----:B------:R-:W1:Y:S08]  /*5230*/  LDC.64 R22, c[0x0][0xb28] ;  /* 0x0002ca00ff167b82 */ /* 0x000e700000000a00 */
[----:B------:R-:W1:Y:S01]  /*5240*/  LDC.64 R58, c[0x0][0x8b0] ;  /* 0x00022c00ff3a7b82 */ /* 0x000e620000000a00 */
[----:B---3--:R-:W-:-:S07]  /*5250*/  IMAD.IADD R32, R0, 0x1, R32 ;  /* 0x0000000100207824 */ /* 0x008fce00078e0220 */
[----:B------:R-:W3:Y:S08]  /*5260*/  LDC.64 R56, c[0x0][0x8a8] ;  /* 0x00022a00ff387b82 */ /* 0x000ef00000000a00 */
[----:B--2-4-:R-:W1:Y:S02]  /*5270*/  LDC R66, c[0x0][0x374] ;  /* 0x0000dd00ff427b82 */ /* 0x014e640000000800 */
.L_x_162:
[C---:B------:R-:W-:Y:S02]  /*5280*/  LEA R0, R79.reuse, UR48, 0x3 ;  /* 0x000000304f007c11 */ /* 0x040fe4000f8e18ff */
[----:B------:R-:W-:Y:S02]  /*5290*/  SHF.L.U32 R2, R72, 0x1f, RZ ;  /* 0x0000001f48027819 */ /* 0x000fe400000006ff */
[----:B------:R-:W-:Y:S02]  /*52a0*/  LEA R16, R79, UR48, 0x4 ;  /* 0x000000304f107c11 */ /* 0x000fe4000f8e20ff */
[----:B------:R-:W2:Y:S02]  /*52b0*/  SYNCS.PHASECHK.TRANS64.TRYWAIT P0, [R0+URZ+0x90], R2 ;  /* 0x00009002000075a7 */ /* 0x000ea400080011ff */
[----:B--2---:R-:W-:Y:S05]  /*52c0*/  @!P0 BRA `(.L_x_87) ;  /* 0x0000006400d48947 */ /* 0x004fea0003800000 */
.L_x_218:
[----:B------:R-:W4:Y:S01]  /*52d0*/  LDC.64 R10, c[0x0][0xb10] ;  /* 0x0002c400ff0a7b82 */ /* 0x000f220000000a00 */
[----:B------:R-:W3:Y:S01]  /*52e0*/  LDS.128 R16, [R16+0x120] ;  /* 0x0001200010107984 */ /* 0x000ee20000000c00 */
[----:B-1----:R-:W-:Y:S01]  /*52f0*/  ISETP.NE.AND P1, PT, R27, 0x1, PT ;  /* 0x000000011b00780c */ /* 0x002fe20003f25270 */
[----:B--2---:R-:W-:Y:S01]  /*5300*/  VIADD R0, R0, 0xa0 ;  /* 0x000000a000007836 */ /* 0x004fe20000000000 */
[----:B------:R-:W-:Y:S04]  /*5310*/  ISETP.GE.AND P0, PT, R26, 0x1, PT ;  /* 0x000000011a00780c */ /* 0x000fe80003f06270 */
[----:B------:R-:W1:Y:S01]  /*5320*/  LDC.64 R8, c[0x0][0xb18] ;  /* 0x0002c600ff087b82 */ /* 0x000e620000000a00 */
[----:B------:R-:W-:Y:S01]  /*5330*/  PRMT R0, RZ, 0x654, R0 ;  /* 0x00000654ff007816 */ /* 0x000fe20000000000 */
[----:B------:R-:W-:Y:S01]  /*5340*/  @!PT LDS RZ, [RZ] ;  /* 0x00000000fffff984 */ /* 0x000fe20000000800 */
[----:B------:R-:W-:Y:S01]  /*5350*/  @!PT LDS RZ, [RZ] ;  /* 0x00000000fffff984 */ /* 0x000fe20000000800 */
[----:B------:R-:W-:Y:S01]  /*5360*/  @!PT LDS RZ, [RZ] ;  /* 0x00000000fffff984 */ /* 0x000fe20000000800 */
[----:B------:R-:W-:Y:S01]  /*5370*/  @!PT LDS RZ, [RZ] ;  /* 0x00000000fffff984 */ /* 0x000fe20000000800 */
[----:B------:R2:W-:Y:S06]  /*5380*/  MEMBAR.ALL.CTA ;  /* 0x0000000000007992 */ /* 0x0005ec0000008000 */
[----:B--2---:R-:W2:Y:S01]  /*5390*/  FENCE.VIEW.ASYNC.S ;  /* 0x00000000000073c6 */ /* 0x004ea20000000000 */
[----:B------:R-:W1:Y:S08]  /*53a0*/  @!P1 LDC R12, c[0x0][0xb20] ;  /* 0x0002c800ff0c9b82 */ /* 0x000e700000000800 */
[----:B------:R-:W1:Y:S01]  /*53b0*/  @!P1 LDC R7, c[0x0][0xb0c] ;  /* 0x0002c300ff079b82 */ /* 0x000e620000000800 */
[----:B--2---:R2:W-:Y:S01]  /*53c0*/  SYNCS.ARRIVE.TRANS64.RED.A1T0 RZ, [R0+URZ], RZ ;  /* 0x000000ff00ff79a7 */ /* 0x0045e200081004ff */
[----:B---3--:R-:W-:Y:S04]  /*53d0*/  LOP3.LUT P4, RZ, R18, 0x1, RZ, 0xc0, !PT ;  /* 0x0000000112ff7812 */ /* 0x008fe8000788c0ff */
[----:B------:R-:W-:Y:S09]  /*53e0*/  P2R R77, PR, RZ, 0x10 ;  /* 0x00000010ff4d7803 */ /* 0x000ff20000000000 */
[----:B------:R-:W-:Y:S02]  /*53f0*/  @P4 MOV R30, R16 ;  /* 0x00000010001e4202 */ /* 0x000fe40000000f00 */
[----:B------:R-:W-:Y:S01]  /*5400*/  @P4 LOP3.LUT R29, R17, 0xffff, RZ, 0xc0, !PT ;  /* 0x0000ffff111d4812 */ /* 0x000fe200078ec0ff */
[----:B--2-4-:R-:W-:Y:S06]  /*5410*/  @!P0 BRA `(.L_x_88) ;  /* 0x0000000000a48947 */ /* 0x014fec0003800000 */
[----:B------:R-:W-:Y:S01]  /*5420*/  IMAD.HI.U32 R0, R66, R25, RZ ;  /* 0x0000001942007227 */ /* 0x000fe200078e00ff */
[----:B------:R-:W-:Y:S02]  /*5430*/  ISETP.NE.AND P0, PT, R24, 0x1, PT ;  /* 0x000000011800780c */ /* 0x000fe40003f05270 */
[----:B------:R-:W-:Y:S01]  /*5440*/  ISETP.NE.AND P2, PT, R26, 0x1, PT ;  /* 0x000000011a00780c */ /* 0x000fe20003f45270 */
[----:B------:R-:W-:Y:S01]  /*5450*/  IMAD.HI.U32 R4, R67, R60, RZ ;  /* 0x0000003c43047227 */ /* 0x000fe200078e00ff */
[----:B------:R-:W-:Y:S02]  /*5460*/  SHF.R.U32.HI R0, RZ, R65, R0 ;  /* 0x00000041ff007219 */ /* 0x000fe40000011600 */
[----:B------:R-:W-:Y:S01]  /*5470*/  ISETP.NE.AND P3, PT, R28, 0x1, PT ;  /* 0x000000011c00780c */ /* 0x000fe20003f65270 */
[----:B------:R-:W-:Y:S01]  /*5480*/  IMAD.HI.U32 R6, R29, R25, RZ ;  /* 0x000000191d067227 */ /* 0x000fe200078e00ff */
[-C--:B------:R-:W-:Y:S02]  /*5490*/  SHF.R.U32.HI R4, RZ, R61.reuse, R4 ;  /* 0x0000003dff047219 */ /* 0x080fe40000011604 */
[----:B------:R-:W-:Y:S01]  /*54a0*/  SEL R0, R66, R0, !P0 ;  /* 0x0000000042007207 */ /* 0x000fe20004000000 */
[----:B------:R-:W-:Y:S01]  /*54b0*/  IMAD.HI.U32 R5, R30, R60, RZ ;  /* 0x0000003c1e057227 */ /* 0x000fe200078e00ff */
[----:B------:R-:W-:Y:S03]  /*54c0*/  SEL R4, R67, R4, !P3 ;  /* 0x0000000443047207 */ /* 0x000fe60005800000 */
[-C--:B------:R-:W-:Y:S01]  /*54d0*/  IMAD.HI.U32 R3, R0, R22.reuse, RZ ;  /* 0x0000001600037227 */ /* 0x080fe200078e00ff */
[----:B------:R-:W-:Y:S03]  /*54e0*/  SHF.R.U32.HI R5, RZ, R61, R5 ;  /* 0x0000003dff057219 */ /* 0x000fe60000011605 */
[----:B------:R-:W-:Y:S01]  /*54f0*/  IMAD.HI.U32 R2, R4, R22, RZ ;  /* 0x0000001604027227 */ /* 0x000fe200078e00ff */
[----:B------:R-:W-:Y:S02]  /*5500*/  @P2 SHF.R.U32.HI R0, RZ, R23, R3 ;  /* 0x00000017ff002219 */ /* 0x000fe40000011603 */
[----:B------:R-:W-:Y:S02]  /*5510*/  SHF.R.U32.HI R3, RZ, R65, R6 ;  /* 0x00000041ff037219 */ /* 0x000fe40000011606 */
[----:B------:R-:W-:Y:S01]  /*5520*/  @P2 SHF.R.U32.HI R4, RZ, R23, R2 ;  /* 0x00000017ff042219 */ /* 0x000fe20000011602 */
[----:B------:R-:W-:Y:S01]  /*5530*/  IMAD R0, R26, R0, RZ ;  /* 0x000000001a007224 */ /* 0x000fe200078e02ff */
[----:B------:R-:W-:Y:S02]  /*5540*/  SEL R3, R29, R3, !P0 ;  /* 0x000000031d037207 */ /* 0x000fe40004000000 */
[----:B------:R-:W-:Y:S01]  /*5550*/  SEL R2, R30, R5, !P3 ;  /* 0x000000051e027207 */ /* 0x000fe20005800000 */
[----:B------:R-:W-:Y:S01]  /*5560*/  IMAD R5, R26, R4, RZ ;  /* 0x000000041a057224 */ /* 0x000fe200078e02ff */
[C---:B------:R-:W-:Y:S01]  /*5570*/  ISETP.GE.AND P0, PT, R3.reuse, R0, PT ;  /* 0x000000000300720c */ /* 0x040fe20003f06270 */
[C---:B------:R-:W-:Y:S03]  /*5580*/  IMAD.HI.U32 R0, R3.reuse, R22, RZ ;  /* 0x0000001603007227 */ /* 0x040fe600078e00ff */
[C---:B------:R-:W-:Y:S02]  /*5590*/  ISETP.GE.OR P0, PT, R2.reuse, R5, P0 ;  /* 0x000000050200720c */ /* 0x040fe40000706670 */
[----:B------:R-:W-:Y:S04]  /*55a0*/  SHF.R.U32.HI R0, RZ, R23, R0 ;  /* 0x00000017ff007219 */ /* 0x000fe80000011600 */
[C---:B------:R-:W-:Y:S05]  /*55b0*/  SEL R6, R3.reuse, R0, !P2 ;  /* 0x0000000003067207 */ /* 0x040fea0005000000 */
        /* <DEDUP_REMOVED lines=14> */
[----:B------:R-:W-:Y:S07]  /*56a0*/  IMAD R29, R3, R24, R29 ;  /* 0x00000018031d7224 */ /* 0x000fee00078e021d */
.L_x_88:
[----:B-1----:R-:W-:Y:S01]  /*56b0*/  @!P1 ISETP.NE.AND P0, PT, R8, 0x1, PT ;  /* 0x000000010800980c */ /* 0x002fe20003f05270 */
[----:B------:R-:W-:Y:S01]  /*56c0*/  @!P1 IMAD.HI.U32 R2, R29, R9, RZ ;  /* 0x000000091d029227 */ /* 0x000fe200078e00ff */
[----:B------:R-:W-:Y:S01]  /*56d0*/  R2UR UR42, R15 ;  /* 0x000000000f2a72ca */ /* 0x000fe200000e0000 */
[----:B------:R-:W-:Y:S01]  /*56e0*/  BSSY.RECONVERGENT B6, `(.L_x_89) ;  /* 0x0000031000067945 */ /* 0x000fe20003800200 */
[----:B------:R-:W-:Y:S01]  /*56f0*/  R2UR UR41, R14 ;  /* 0x000000000e2972ca */ /* 0x000fe200000e0000 */
[----:B------:R-:W-:Y:S01]  /*5700*/  @!P1 IMAD.HI.U32 R0, R30, R10, RZ ;  /* 0x0000000a1e009227 */ /* 0x000fe200078e00ff */
[----:B------:R-:W-:Y:S02]  /*5710*/  @!P1 SHF.R.U32.HI R2, RZ, R12, R2 ;  /* 0x0000000cff029219 */ /* 0x000fe40000011602 */
[----:B------:R-:W-:Y:S01]  /*5720*/  @!P1 ISETP.NE.AND P2, PT, R7, 0x1, PT ;  /* 0x000000010700980c */ /* 0x000fe20003f45270 */
[----:B------:R-:W-:Y:S01]  /*5730*/  VIADD R79, R79, 0x1 ;  /* 0x000000014f4f7836 */ /* 0x000fe20000000000 */
[----:B------:R-:W-:Y:S02]  /*5740*/  @!P1 SEL R2, R29, R2, !P0 ;  /* 0x000000021d029207 */ /* 0x000fe40004000000 */
[----:B------:R-:W-:Y:S02]  /*5750*/  @!P1 SHF.R.U32.HI R0, RZ, R11, R0 ;  /* 0x0000000bff009219 */ /* 0x000fe40000011600 */
[----:B------:R-:W-:Y:S01]  /*5760*/  LOP3.LUT P0, RZ, R70, 0x3f0, RZ, 0xc0, !PT ;  /* 0x000003f046ff7812 */ /* 0x000fe2000780c0ff */
[----:B------:R-:W-:Y:S01]  /*5770*/  USHF.L.U32 UR42, UR42, 0x6, URZ ;  /* 0x000000062a2a7899 */ /* 0x000fe200080006ff */
[----:B------:R-:W-:Y:S01]  /*5780*/  @!P1 SEL R3, R30, R0, !P2 ;  /* 0x000000001e039207 */ /* 0x000fe20005000000 */
[----:B------:R-:W-:Y:S01]  /*5790*/  USHF.L.U32 UR41, UR41, 0x8, URZ ;  /* 0x0000000829297899 */ /* 0x000fe200080006ff */
[----:B------:R-:W-:Y:S03]  /*57a0*/  @P4 SHF.R.U32.HI R71, RZ, 0x10, R17 ;  /* 0x00000010ff474819 */ /* 0x000fe60000011611 */
[----:B------:R-:W-:Y:S02]  /*57b0*/  @!P1 IMAD.IADD R0, R2, 0x1, -R3 ;  /* 0x0000000102009824 */ /* 0x000fe400078e0a03 */
[----:B------:R-:W-:Y:S02]  /*57c0*/  @!P1 IMAD.IADD R2, R3, 0x1, -R2 ;  /* 0x0000000103029824 */ /* 0x000fe400078e0a02 */
[----:B------:R-:W-:Y:S02]  /*57d0*/  @!P1 IMAD R30, R0, R7, R30 ;  /* 0x00000007001e9224 */ /* 0x000fe400078e021e */
[----:B------:R-:W-:Y:S01]  /*57e0*/  @!P1 IMAD R29, R2, R8, R29 ;  /* 0x00000008021d9224 */ /* 0x000fe200078e021d */
[----:B------:R-:W-:Y:S06]  /*57f0*/  @!P0 BRA `(.L_x_90) ;  /* 0x00000000007c8947 */ /* 0x000fec0003800000 */
[----:B------:R-:W1:Y:S01]  /*5800*/  LDCU.64 UR8, c[0x4][0x80] ;  /* 0x01001000ff0877ac */ /* 0x000e620008000a00 */
[----:B------:R-:W-:Y:S01]  /*5810*/  MOV R2, 0x0 ;  /* 0x0000000000027802 */ /* 0x000fe20000000f00 */
[----:B------:R-:W-:Y:S02]  /*5820*/  HFMA2 R12, -RZ, RZ, 0, 5.9604644775390625e-08 ;  /* 0x00000001ff0c7431 */ /* 0x000fe400000001ff */
[----:B------:R-:W-:Y:S01]  /*5830*/  IMAD.MOV.U32 R8, RZ, RZ, 0x70 ;  /* 0x00000070ff087424 */ /* 0x000fe200078e00ff */
[----:B------:R2:W3:Y:S01]  /*5840*/  LDC.64 R14, c[0x4][R2] ;  /* 0x01000000020e7b82 */ /* 0x0004e20000000a00 */
[----:B------:R-:W4:Y:S01]  /*5850*/  LDCU.64 UR6, c[0x4][0x88] ;  /* 0x01001100ff0677ac */ /* 0x000f220008000a00 */
[----:B------:R-:W-:Y:S01]  /*5860*/  IMAD.MOV.U32 R13, RZ, RZ, RZ ;  /* 0x000000ffff0d7224 */ /* 0x000fe200078e00ff */
[----:B------:R-:W2:Y:S01]  /*5870*/  LDCU.64 UR4, c[0x4][0x8] ;  /* 0x01000100ff0477ac */ /* 0x000ea20008000a00 */
[----:B-1----:R-:W-:Y:S01]  /*5880*/  MOV R5, UR9 ;  /* 0x0000000900057c02 */ /* 0x002fe20008000f00 */
[----:B------:R-:W-:Y:S01]  /*5890*/  IMAD.U32 R4, RZ, RZ, UR8 ;  /* 0x00000008ff047e24 */ /* 0x000fe2000f8e00ff */
[----:B----4-:R-:W-:Y:S01]  /*58a0*/  MOV R7, UR7 ;  /* 0x0000000700077c02 */ /* 0x010fe20008000f00 */
[----:B------:R-:W-:Y:S01]  /*58b0*/  IMAD.U32 R6, RZ, RZ, UR6 ;  /* 0x00000006ff067e24 */ /* 0x000fe2000f8e00ff */
[----:B--2---:R-:W-:Y:S01]  /*58c0*/  MOV R11, UR5 ;  /* 0x00000005000b7c02 */ /* 0x004fe20008000f00 */
[----:B------:R-:W-:Y:S02]  /*58d0*/  IMAD.U32 R10, RZ, RZ, UR4 ;  /* 0x00000004ff0a7e24 */ /* 0x000fe4000f8e00ff */
[----:B------:R-:W-:Y:S07]  /*58e0*/  LEPC R20, `(.L_x_91) ;  /* 0x000000001014794e */ /* 0x000fee0000000000 */
[----:B---3-5:R-:W-:Y:S05]  /*58f0*/  CALL.ABS.NOINC R14 ;  /* 0x000000000e007343 */ /* 0x028fea0003c00000 */
.L_x_91:
[----:B------:R-:W1:Y:S01]  /*5900*/  LDCU.64 UR8, c[0x4][0x80] ;  /* 0x01001000ff0877ac */ /* 0x000e620008000a00 */
[----:B------:R-:W2:Y:S01]  /*5910*/  LDC.64 R2, c[0x4][R2] ;  /* 0x0100000002027b82 */ /* 0x000ea20000000a00 */
[----:B------:R-:W-:Y:S02]  /*5920*/  HFMA2 R12, -RZ, RZ, 0, 5.9604644775390625e-08 ;  /* 0x00000001ff0c7431 */ /* 0x000fe400000001ff */
[----:B------:R-:W-:Y:S02]  /*5930*/  IMAD.MOV.U32 R8, RZ, RZ, 0x70 ;  /* 0x00000070ff087424 */ /* 0x000fe400078e00ff */
[----:B------:R-:W-:Y:S01]  /*5940*/  IMAD.MOV.U32 R13, RZ, RZ, RZ ;  /* 0x000000ffff0d7224 */ /* 0x000fe200078e00ff */
[----:B------:R-:W3:Y:S01]  /*5950*/  LDCU.64 UR6, c[0x4][0x88] ;  /* 0x01001100ff0677ac */ /* 0x000ee20008000a00 */
[----:B------:R-:W4:Y:S01]  /*5960*/  LDCU.64 UR4, c[0x4][0x8] ;  /* 0x01000100ff0477ac */ /* 0x000f220008000a00 */
[----:B-1----:R-:W-:Y:S02]  /*5970*/  MOV R4, UR8 ;  /* 0x0000000800047c02 */ /* 0x002fe40008000f00 */
[----:B------:R-:W-:Y:S02]  /*5980*/  MOV R5, UR9 ;  /* 0x0000000900057c02 */ /* 0x000fe40008000f00 */
[----:B---3--:R-:W-:Y:S01]  /*5990*/  MOV R7, UR7 ;  /* 0x0000000700077c02 */ /* 0x008fe20008000f00 */
[----:B------:R-:W-:Y:S01]  /*59a0*/  IMAD.U32 R6, RZ, RZ, UR6 ;  /* 0x00000006ff067e24 */ /* 0x000fe2000f8e00ff */
[----:B----4-:R-:W-:Y:S01]  /*59b0*/  MOV R11, UR5 ;  /* 0x00000005000b7c02 */ /* 0x010fe20008000f00 */
[----:B------:R-:W-:Y:S02]  /*59c0*/  IMAD.U32 R10, RZ, RZ, UR4 ;  /* 0x00000004ff0a7e24 */ /* 0x000fe4000f8e00ff */
[----:B------:R-:W-:Y:S07]  /*59d0*/  LEPC R20, `(.L_x_90) ;  /* 0x000000001014794e */ /* 0x000fee0000000000 */
[----:B--2---:R-:W-:Y:S05]  /*59e0*/  CALL.ABS.NOINC R2 ;  /* 0x0000000002007343 */ /* 0x004fea0003c00000 */
.L_x_90:
[----:B------:R-:W-:Y:S05]  /*59f0*/  BSYNC.RECONVERGENT B6 ;  /* 0x0000000000067941 */ /* 0x000fea0003800200 */
.L_x_89:
[----:B------:R-:W-:Y:S01]  /*5a00*/  ISETP.NE.U32.AND P4, PT, R58, RZ, PT ;  /* 0x000000ff3a00720c */ /* 0x000fe20003f85070 */
[----:B------:R-:W-:Y:S01]  /*5a10*/  UISETP.NE.AND UP2, UPT, UR50, URZ, UPT ;  /* 0x000000ff3200728c */ /* 0x000fe2000bf45270 */
[----:B------:R-:W-:Y:S01]  /*5a20*/  ISETP.NE.U32.AND P2, PT, RZ, UR38, PT ;  /* 0x00000026ff007c0c */ /* 0x000fe2000bf45070 */
[----:B------:R-:W-:Y:S01]  /*5a30*/  UISETP.NE.U32.AND UP1, UPT, UR44, URZ, UPT ;  /* 0x000000ff2c00728c */ /* 0x000fe2000bf25070 */
[----:B------:R-:W-:Y:S01]  /*5a40*/  ISETP.NE.AND.EX P4, PT, R59, RZ, PT, P4 ;  /* 0x000000ff3b00720c */ /* 0x000fe20003f85340 */
[----:B------:R-:W-:Y:S01]  /*5a50*/  UPLOP3.LUT UP0, UPT, UPT, UPT, UPT, 0x40, 0x4 ;  /* 0x000000000004789c */ /* 0x000fe20003f0e870 */
[----:B------:R-:W-:Y:S01]  /*5a60*/  ISETP.NE.AND.EX P2, PT, RZ, UR39, PT, P2 ;  /* 0x00000027ff007c0c */ /* 0x000fe2000bf45320 */
[----:B------:R-:W-:Y:S01]  /*5a70*/  UISETP.NE.AND.EX UP1, UPT, UR45, URZ, UPT, UP1 ;  /* 0x000000ff2d00728c */ /* 0x000fe2000bf25310 */
[----:B------:R-:W-:Y:S04]  /*5a80*/  PLOP3.LUT P1, PT, PT, PT, UP2, 0x80, 0x8 ;  /* 0x000000000008781c */ /* 0x000fe80003f2f028 */
[----:B------:R-:W-:Y:S06]  /*5a90*/  @UP2 UPLOP3.LUT UP0, UPT, UPT, UPT, UP1, 0x80, 0x8 ;  /* 0x000000000008289c */ /* 0x000fec0003f0f010 */
[----:B------:R-:W-:Y:S01]  /*5aa0*/  PLOP3.LUT P0, PT, PT, PT, UP0, 0x80, 0x8 ;  /* 0x000000000008781c */ /* 0x000fe20003f0f008 */
[----:B------:R-:W-:Y:S01]  /*5ab0*/  @!UPT UIADD3 URZ, UPT, UPT, URZ, URZ, URZ ;  /* 0x000000fffffff290 */ /* 0x000fe2000fffe0ff */
[----:B------:R-:W-:Y:S11]  /*5ac0*/  BRA.U !UP1, `(.L_x_92) ;  /* 0x0000000109387547 */ /* 0x000ff6000b800000 */
[----:B------:R-:W-:Y:S01]  /*5ad0*/  UISETP.NE.U32.AND UP0, UPT, UR38, URZ, UPT ;  /* 0x000000ff2600728c */ /* 0x000fe2000bf05070 */
[----:B------:R-:W-:Y:S02]  /*5ae0*/  HFMA2 R0, -RZ, RZ, 0, 5.9604644775390625e-08 ;  /* 0x00000001ff007431 */ /* 0x000fe400000001ff */
[----:B------:R-:W-:Y:S01]  /*5af0*/  IMAD.MOV.U32 R64, RZ, RZ, 0x1 ;  /* 0x00000001ff407424 */ /* 0x000fe200078e00ff */
[----:B------:R-:W-:Y:S06]  /*5b00*/  UISETP.NE.AND.EX UP0, UPT, UR39, URZ, UPT, UP0 ;  /* 0x000000ff2700728c */ /* 0x000fec000bf05300 */
[----:B------:R-:W-:Y:S05]  /*5b10*/  PLOP3.LUT P3, PT, PT, PT, UP0, 0x80, 0x8 ;  /* 0x000000000008781c */ /* 0x000fea0003f6f008 */
[----:B------:R-:W1:Y:S01]  /*5b20*/  @UP0 LDCU.64 UR6, c[0x0][0x888] ;  /* 0x00011100ff0607ac */ /* 0x000e620008000a00 */
[----:B------:R-:W-:Y:S07]  /*5b30*/  @UP0 UIMAD UR4, UR36, UR44, URZ ;  /* 0x0000002c240402a4 */ /* 0x000fee000f8e02ff */
[----:B------:R-:W-:Y:S01]  /*5b40*/  @!P3 PRMT R64, R0, 0x7610, R64 ;  /* 0x000076100040b816 */ /* 0x000fe20000000040 */
[----:B-1----:R-:W-:Y:S03]  /*5b50*/  @UP0 UIMAD.WIDE UR6, UR4, 0x4, UR6 ;  /* 0x00000004040608a5 */ /* 0x002fe6000f8e0206 */
[----:B------:R-:W1:Y:S03]  /*5b60*/  @!UP0 LDCU UR4, c[0x0][0x880] ;  /* 0x00011000ff0487ac */ /* 0x000e660008000800 */
[----:B------:R-:W-:Y:S01]  /*5b70*/  IMAD.U32 R2, RZ, RZ, UR6 ;  /* 0x00000006ff027e24 */ /* 0x000fe2000f8e00ff */
[----:B------:R-:W-:Y:S05]  /*5b80*/  MOV R3, UR7 ;  /* 0x0000000700037c02 */ /* 0x000fea0008000f00 */
[----:B-----5:R2:W5:Y:S02]  /*5b90*/  @P3 LDG.E R35, desc[UR46][R2.64] ;  /* 0x0000002e02233981 */ /* 0x020564000c1e1900 */
[----:B-12---:R-:W-:Y:S02]  /*5ba0*/  @!P3 IMAD.U32 R35, RZ, RZ, UR4 ;  /* 0x00000004ff23be24 */ /* 0x006fe4000f8e00ff */
.L_x_92:
[----:B------:R-:W-:Y:S05]  /*5bb0*/  @!P4 BRA `(.L_x_93) ;  /* 0x000000000020c947 */ /* 0x000fea0003800000 */
[----:B------:R-:W-:Y:S04]  /*5bc0*/  ISETP.NE.U32.AND P3, PT, R56, RZ, PT ;  /* 0x000000ff3800720c */ /* 0x000fe80003f65070 */
[----:B------:R-:W-:Y:S11]  /*5bd0*/  ISETP.NE.AND.EX P3, PT, R57, RZ, PT, P3 ;  /* 0x000000ff3900720c */ /* 0x000ff60003f65330 */
[----:B------:R-:W-:Y:S02]  /*5be0*/  @!UPT UIADD3 URZ, UPT, UPT, URZ, URZ, URZ ;  /* 0x000000fffffff290 */ /* 0x000fe4000fffe0ff */
[----:B------:R-:W1:Y:S01]  /*5bf0*/  @P3 LDC.64 R2, c[0x0][0x8a8] ;  /* 0x00022a00ff023b82 */ /* 0x000e620000000a00 */
[----:B------:R-:W-:Y:S04]  /*5c00*/  @P3 IMAD R0, R58, UR36, RZ ;  /* 0x000000243a003c24 */ /* 0x000fe8000f8e02ff */
[----:B-1----:R-:W-:Y:S05]  /*5c10*/  @P3 IMAD.WIDE R2, R0, 0x4, R2 ;  /* 0x0000000400023825 */ /* 0x002fea00078e0202 */
[----:B-----5:R1:W5:Y:S02]  /*5c20*/  @P3 LDG.E R33, desc[UR46][R2.64] ;  /* 0x0000002e02213981 */ /* 0x020364000c1e1900 */
[----:B-1----:R-:W2:Y:S02]  /*5c30*/  @!P3 LDC R33, c[0x0][0x8a0] ;  /* 0x00022800ff21bb82 */ /* 0x002ea40000000800 */
.L_x_93:
[----:B-----5:R-:W-:Y:S01]  /*5c40*/  FSETP.NEU.AND P3, PT, R35, RZ, PT ;  /* 0x000000ff2300720b */ /* 0x020fe20003f6d000 */
[----:B------:R-:W-:Y:S01]  /*5c50*/  IMAD.SHL.U32 R87, R68, 0x4, RZ ;  /* 0x0000000444577824 */ /* 0x000fe200078e00ff */
[----:B------:R-:W-:Y:S01]  /*5c60*/  SEL R4, RZ, 0xffffffff, P2 ;  /* 0xffffffffff047807 */ /* 0x000fe20001000000 */
[----:B------:R-:W-:Y:S01]  /*5c70*/  BSSY B1, `(.L_x_94) ;  /* 0x0000042000017945 */ /* 0x000fe20003800000 */
[----:B------:R-:W-:Y:S01]  /*5c80*/  @P1 LOP3.LUT P2, RZ, R64, 0xff, RZ, 0xc0, !PT ;  /* 0x000000ff40ff1812 */ /* 0x000fe2000784c0ff */
[----:B------:R-:W-:Y:S01]  /*5c90*/  VIADD R82, R87, UR48 ;  /* 0x0000003057527c36 */ /* 0x000fe20008000000 */
[----:B------:R-:W-:Y:S01]  /*5ca0*/  @P1 SEL R0, RZ, 0xffffffff, P3 ;  /* 0xffffffffff001807 */ /* 0x000fe20001800000 */
[----:B------:R-:W-:Y:S01]  /*5cb0*/  IMAD.MOV.U32 R88, RZ, RZ, 0x1 ;  /* 0x00000001ff587424 */ /* 0x000fe200078e00ff */
[----:B------:R-:W-:Y:S01]  /*5cc0*/  LEA R83, R31, UR48, 0x3 ;  /* 0x000000301f537c11 */ /* 0x000fe2000f8e18ff */
[----:B------:R-:W-:Y:S01]  /*5cd0*/  IMAD.MOV.U32 R86, RZ, RZ, RZ ;  /* 0x000000ffff567224 */ /* 0x000fe200078e00ff */
[----:B------:R-:W-:Y:S02]  /*5ce0*/  @P0 SEL R0, R4, R0, !P2 ;  /* 0x0000000004000207 */ /* 0x000fe40005000000 */
[----:B------:R-:W-:Y:S02]  /*5cf0*/  CS2R R46, SRZ ;  /* 0x00000000002e7805 */ /* 0x000fe4000001ff00 */
[----:B------:R-:W-:Y:S02]  /*5d00*/  SHF.L.U32 R2, R73, 0x1f, RZ ;  /* 0x0000001f49027819 */ /* 0x000fe400000006ff */
[----:B------:R-:W-:Y:S02]  /*5d10*/  CS2R R44, SRZ ;  /* 0x00000000002c7805 */ /* 0x000fe4000001ff00 */
[----:B------:R-:W-:Y:S02]  /*5d20*/  @P1 LOP3.LUT R0, R0, 0x1, RZ, 0xc0, !PT ;  /* 0x0000000100001812 */ /* 0x000fe400078ec0ff */
[----:B------:R-:W-:Y:S02]  /*5d30*/  CS2R R42, SRZ ;  /* 0x00000000002a7805 */ /* 0x000fe4000001ff00 */
[----:B------:R-:W-:Y:S02]  /*5d40*/  PLOP3.LUT P2, PT, PT, PT, UP1, 0x80, 0x8 ;  /* 0x000000000008781c */ /* 0x000fe40003f4f018 */
[----:B------:R-:W-:Y:S02]  /*5d50*/  CS2R R40, SRZ ;  /* 0x0000000000287805 */ /* 0x000fe4000001ff00 */
[----:B------:R-:W-:Y:S02]  /*5d60*/  ISETP.NE.U32.OR P6, PT, R0, 0x1, !P1 ;  /* 0x000000010000780c */ /* 0x000fe40004fc5470 */
[----:B------:R-:W-:Y:S02]  /*5d70*/  CS2R R50, SRZ ;  /* 0x0000000000327805 */ /* 0x000fe4000001ff00 */
[----:B------:R-:W-:Y:S02]  /*5d80*/  LEA.HI R34, R31, R31, RZ, 0x1 ;  /* 0x0000001f1f227211 */ /* 0x000fe400078f08ff */
[----:B------:R-:W-:Y:S02]  /*5d90*/  CS2R R48, SRZ ;  /* 0x0000000000307805 */ /* 0x000fe4000001ff00 */
[----:B------:R-:W-:Y:S02]  /*5da0*/  LOP3.LUT P4, R78, R64, 0xff, RZ, 0xc0, !PT ;  /* 0x000000ff404e7812 */ /* 0x000fe4000788c0ff */
[----:B------:R-:W-:Y:S02]  /*5db0*/  CS2R R54, SRZ ;  /* 0x0000000000367805 */ /* 0x000fe4000001ff00 */
[----:B------:R-:W-:Y:S02]  /*5dc0*/  SEL R3, RZ, 0xffffffff, P3 ;  /* 0xffffffffff037807 */ /* 0x000fe40001800000 */
[----:B------:R-:W-:Y:S02]  /*5dd0*/  CS2R R52, SRZ ;  /* 0x0000000000347805 */ /* 0x000fe4000001ff00 */
[----:B------:R-:W-:Y:S01]  /*5de0*/  P2R R80, PR, RZ, 0x40 ;  /* 0x00000040ff507803 */ /* 0x000fe20000000000 */
[----:B------:R-:W-:Y:S01]  /*5df0*/  VIADD R84, R82, 0x400 ;  /* 0x0000040052547836 */ /* 0x000fe20000000000 */
[----:B------:R-:W-:Y:S01]  /*5e00*/  @P2 SEL R3, R4, R3, !P4 ;  /* 0x0000000304032207 */ /* 0x000fe20006000000 */
[----:B------:R-:W-:Y:S01]  /*5e10*/  IMAD.IADD R81, R74, 0x1, R82 ;  /* 0x000000014a517824 */ /* 0x000fe200078e0252 */
[----:B------:R-:W-:Y:S02]  /*5e20*/  @P6 SHF.L.U32 R0, RZ, 0x1f, RZ ;  /* 0x0000001fff006819 */ /* 0x000fe400000006ff */
[----:B------:R-:W-:Y:S02]  /*5e30*/  LOP3.LUT R3, R3, 0x1, RZ, 0xc0, !PT ;  /* 0x0000000103037812 */ /* 0x000fe400078ec0ff */
[----:B------:R1:W3:Y:S02]  /*5e40*/  @P6 SYNCS.PHASECHK.TRANS64.TRYWAIT P1, [UR48+0x40], R0 ;  /* 0x00004000ff0065a7 */ /* 0x0002e40008021130 */
[----:B------:R-:W-:Y:S04]  /*5e50*/  ISETP.NE.U32.AND P5, PT, R3, 0x1, PT ;  /* 0x000000010300780c */ /* 0x000fe80003fa5070 */
[----:B------:R-:W-:Y:S01]  /*5e60*/  P2R R89, PR, RZ, 0x20 ;  /* 0x00000020ff597803 */ /* 0x000fe20000000000 */
[----:B------:R4:W2:Y:S01]  /*5e70*/  SYNCS.PHASECHK.TRANS64.TRYWAIT P0, [R83+URZ+0xb0], R2 ;  /* 0x0000b002530075a7 */ /* 0x0008a200080011ff */
[C---:B-1----:R-:W-:Y:S01]  /*5e80*/  IMAD.SHL.U32 R0, R34.reuse, 0x80, RZ ;  /* 0x0000008022007824 */ /* 0x042fe200078e00ff */
[----:B------:R-:W-:Y:S04]  /*5e90*/  LOP3.LUT R34, R34, 0xffe, RZ, 0xc0, !PT ;  /* 0x00000ffe22227812 */ /* 0x000fe800078ec0ff */
[----:B------:R-:W-:Y:S01]  /*5ea0*/  LOP3.LUT R0, R0, 0xffffff00, RZ, 0xc0, !PT ;  /* 0xffffff0000007812 */ /* 0x000fe200078ec0ff */
[----:B------:R-:W-:Y:S04]  /*5eb0*/  IMAD.IADD R34, R31, 0x1, -R34 ;  /* 0x000000011f227824 */ /* 0x000fe800078e0a22 */
[----:B------:R-:W-:Y:S04]  /*5ec0*/  IMAD.IADD R0, R32, 0x1, R0 ;  /* 0x0000000120007824 */ /* 0x000fe800078e0200 */
[----:B------:R-:W-:Y:S01]  /*5ed0*/  IMAD R34, R34, 0x100000, R0 ;  /* 0x0010000022227824 */ /* 0x000fe200078e0200 */
[----:B---3--:R-:W-:Y:S01]  /*5ee0*/  @P6 SEL R88, RZ, 0x1, !P1 ;  /* 0x00000001ff586807 */ /* 0x008fe20004800000 */
[----:B----4-:R-:W-:Y:S06]  /*5ef0*/  @!P6 BRA `(.L_x_95) ;  /* 0x000000000064e947 */ /* 0x010fec0003800000 */
[----:B------:R-:W-:Y:S01]  /*5f00*/  @P5 IMAD R5, R75, 0x4, R84 ;  /* 0x000000044b055824 */ /* 0x000fe200078e0254 */
[----:B------:R-:W-:Y:S01]  /*5f10*/  ISETP.NE.AND P1, PT, R88, RZ, PT ;  /* 0x000000ff5800720c */ /* 0x000fe20003f25270 */
[----:B------:R-:W-:Y:S01]  /*5f20*/  IMAD.MOV.U32 R46, RZ, RZ, RZ ;  /* 0x000000ffff2e7224 */ /* 0x000fe200078e00ff */
[----:B------:R-:W-:Y:S01]  /*5f30*/  BSSY B0, `(.L_x_96) ;  /* 0x000000d000007945 */ /* 0x000fe20003800000 */
[----:B------:R-:W-:Y:S01]  /*5f40*/  @P5 IMAD.IADD R4, R74, 0x1, R5 ;  /* 0x000000014a045824 */ /* 0x000fe200078e0205 */
[----:B------:R-:W-:Y:S02]  /*5f50*/  CS2R R42, SRZ ;  /* 0x00000000002a7805 */ /* 0x000fe4000001ff00 */
[----:B------:R-:W-:Y:S02]  /*5f60*/  CS2R R40, SRZ ;  /* 0x0000000000287805 */ /* 0x000fe4000001ff00 */
[----:B------:R-:W-:Y:S02]  /*5f70*/  CS2R R44, SRZ ;  /* 0x00000000002c7805 */ /* 0x000fe4000001ff00 */
[----:B------:R-:W-:Y:S02]  /*5f80*/  CS2R R54, SRZ ;  /* 0x0000000000367805 */ /* 0x000fe4000001ff00 */
[----:B------:R-:W-:Y:S02]  /*5f90*/  CS2R R52, SRZ ;  /* 0x0000000000347805 */ /* 0x000fe4000001ff00 */
[----:B------:R-:W-:Y:S02]  /*5fa0*/  CS2R R50, SRZ ;  /* 0x0000000000327805 */ /* 0x000fe4000001ff00 */
[----:B------:R-:W-:Y:S01]  /*5fb0*/  CS2R R48, SRZ ;  /* 0x0000000000307805 */ /* 0x000fe2000001ff00 */
[----:B------:R-:W-:Y:S06]  /*5fc0*/  @P1 BRA `(.L_x_97) ;  /* 0x00000000000c1947 */ /* 0x000fec0003800000 */
[----:B------:R-:W-:Y:S04]  /*5fd0*/  SHF.L.U32 R3, RZ, 0x1f, RZ ;  /* 0x0000001fff037819 */ /* 0x000fe800000006ff */
[----:B------:R-:W1:Y:S02]  /*5fe0*/  SYNCS.PHASECHK.TRANS64.TRYWAIT P1, [UR48+0x40], R3 ;  /* 0x00004003ff0075a7 */ /* 0x000e640008021130 */
[----:B-1----:R-:W-:Y:S05]  /*5ff0*/  @!P1 BRA `(.L_x_98) ;  /* 0x00000058009c9947 */ /* 0x002fea0003800000 */
.L_x_97:
[----:B------:R-:W-:Y:S05]  /*6000*/  BSYNC B0 ;  /* 0x0000000000007941 */ /* 0x000fea0003800000 */
.L_x_96:
[----:B------:R-:W-:Y:S01]  /*6010*/  ISETP.NE.AND P1, PT, R89, RZ, PT ;  /* 0x000000ff5900720c */ /* 0x000fe20003f25270 */
[----:B------:R-:W-:Y:S11]  /*6020*/  HFMA2 R86, -RZ, RZ, 0, 5.9604644775390625e-08 ;  /* 0x00000001ff567431 */ /* 0x000ff600000001ff */
[----:B------:R-:W-:Y:S01]  /*6030*/  @!UPT UIADD3 URZ, UPT, UPT, URZ, URZ, URZ ;  /* 0x000000fffffff290 */ /* 0x000fe2000fffe0ff */
[----:B------:R-:W-:Y:S05]  /*6040*/  @P1 WARPSYNC.ALL ;  /* 0x0000000000001948 */ /* 0x000fea0003800000 */
[----:B------:R3:W4:Y:S04]  /*6050*/  @P1 LDSM.16.M88.4 R40, [R5] ;  /* 0x000000000528183b */ /* 0x0007280000000200 */
[----:B------:R3:W1:Y:S04]  /*6060*/  @P1 LDSM.16.M88.4 R44, [R4] ;  /* 0x00000000042c183b */ /* 0x0006680000000200 */
[----:B------:R3:W1:Y:S04]  /*6070*/  @P1 LDSM.16.M88.4 R52, [R87+UR48+0x400] ;  /* 0x000400305734183b */ /* 0x0006680008000200 */
[----:B------:R3:W1:Y:S02]  /*6080*/  @P1 LDSM.16.M88.4 R48, [R81+0x400] ;  /* 0x000400005130183b */ /* 0x0006640000000200 */
.L_x_95:
[----:B------:R-:W-:Y:S05]  /*6090*/  BSYNC B1 ;  /* 0x0000000000017941 */ /* 0x000fea0003800000 */
.L_x_94:
[----:B-1----:R-:W-:Y:S04]  /*60a0*/  SHF.R.U32.HI R0, RZ, 0x15, R34 ;  /* 0x00000015ff007819 */ /* 0x002fe80000011622 */
[----:B------:R-:W-:Y:S01]  /*60b0*/  LOP3.LUT P1, RZ, R0, 0x3, R69, 0x48, !PT ;  /* 0x0000000300ff7812 */ /* 0x000fe20007824845 */
[----:B------:R-:W-:Y:S01]  /*60c0*/  @!UPT UIADD3 URZ, UPT, UPT, URZ, URZ, URZ ;  /* 0x000000fffffff290 */ /* 0x000fe2000fffe0ff */
[----:B--2---:R-:W-:Y:S11]  /*60d0*/  @P0 BRA `(.L_x_99) ;  /* 0x0000000000080947 */ /* 0x004ff60003800000 */
[----:B------:R-:W1:Y:S02]  /*60e0*/  SYNCS.PHASECHK.TRANS64.TRYWAIT P0, [R83+URZ+0xb0], R2 ;  /* 0x0000b002530075a7 */ /* 0x000e6400080011ff */
[----:B-1----:R-:W-:Y:S05]  /*60f0*/  @!P0 BRA `(.L_x_100) ;  /* 0x0000005800748947 */ /* 0x002fea0003800000 */
.L_x_99:
[----:B------:R-:W-:Y:S05]  /*6100*/  @!P1 BRA `(.L_x_101) ;  /* 0x0000000000409947 */ /* 0x000fea0003800000 */
[----:B------:R-:W3:Y:S01]  /*6110*/  LDCU.64 UR8, c[0x4][0x70] ;  /* 0x01000e00ff0877ac */ /* 0x000ee20008000a00 */
[----:B------:R-:W-:Y:S01]  /*6120*/  MOV R3, 0x0 ;  /* 0x0000000000037802 */ /* 0x000fe20000000f00 */
[----:B------:R-:W-:Y:S02]  /*6130*/  HFMA2 R12, -RZ, RZ, 0, 5.9604644775390625e-08 ;  /* 0x00000001ff0c7431 */ /* 0x000fe400000001ff */
[----:B------:R-:W-:Y:S02]  /*6140*/  IMAD.MOV.U32 R8, RZ, RZ, 0x192 ;  /* 0x00000192ff087424 */ /* 0x000fe400078e00ff */
[----:B------:R-:W-:Y:S01]  /*6150*/  IMAD.MOV.U32 R13, RZ, RZ, RZ ;  /* 0x000000ffff0d7224 */ /* 0x000fe200078e00ff */
[----:B------:R-:W2:Y:S01]  /*6160*/  LDCU.64 UR6, c[0x4][0x78] ;  /* 0x01000f00ff0677ac */ /* 0x000ea20008000a00 */
[----:B-1----:R-:W1:Y:S01]  /*6170*/  LDC.64 R2, c[0x4][R3] ;  /* 0x0100000003027b82 */ /* 0x002e620000000a00 */
[----:B------:R-:W5:Y:S01]  /*6180*/  LDCU.64 UR4, c[0x4][0x10] ;  /* 0x01000200ff0477ac */ /* 0x000f620008000a00 */
[----:B---3--:R-:W-:Y:S01]  /*6190*/  MOV R5, UR9 ;  /* 0x0000000900057c02 */ /* 0x008fe20008000f00 */
[----:B------:R-:W-:Y:S01]  /*61a0*/  IMAD.U32 R4, RZ, RZ, UR8 ;  /* 0x00000008ff047e24 */ /* 0x000fe2000f8e00ff */
[----:B--2---:R-:W-:Y:S01]  /*61b0*/  MOV R7, UR7 ;  /* 0x0000000700077c02 */ /* 0x004fe20008000f00 */
[----:B------:R-:W-:Y:S01]  /*61c0*/  IMAD.U32 R6, RZ, RZ, UR6 ;  /* 0x00000006ff067e24 */ /* 0x000fe2000f8e00ff */
[----:B-----5:R-:W-:Y:S01]  /*61d0*/  MOV R11, UR5 ;  /* 0x00000005000b7c02 */ /* 0x020fe20008000f00 */
[----:B------:R-:W-:Y:S02]  /*61e0*/  IMAD.U32 R10, RZ, RZ, UR4 ;  /* 0x00000004ff0a7e24 */ /* 0x000fe4000f8e00ff */
[----:B------:R-:W-:Y:S07]  /*61f0*/  LEPC R20, `(.L_x_101) ;  /* 0x000000001014794e */ /* 0x000fee0000000000 */
[----:B-1--4-:R-:W-:Y:S05]  /*6200*/  CALL.ABS.NOINC R2 ;  /* 0x0000000002007343 */ /* 0x012fea0003c00000 */
.L_x_101:
[----:B------:R-:W-:Y:S01]  /*6210*/  LOP3.LUT R20, R52, 0xffffe000, RZ, 0xc0, !PT ;  /* 0xffffe00034147812 */ /* 0x000fe200078ec0ff */
[----:B------:R-:W-:Y:S05]  /*6220*/  WARPSYNC.ALL ;  /* 0x0000000000007948 */ /* 0x000fea0003800000 */
[----:B------:R-:W-:Y:S01]  /*6230*/  R2UR UR4, R34 ;  /* 0x00000000220472ca */ /* 0x000fe200000e0000 */
[----:B------:R-:W-:Y:S01]  /*6240*/  IMAD.SHL.U32 R90, R75, 0x4, RZ ;  /* 0x000000044b5a7824 */ /* 0x000fe200078e00ff */
[----:B------:R-:W-:Y:S01]  /*6250*/  LOP3.LUT R21, R53, 0xffffe000, RZ, 0xc0, !PT ;  /* 0xffffe00035157812 */ /* 0x000fe200078ec0ff */
[----:B------:R-:W-:Y:S01]  /*6260*/  BSSY.RECONVERGENT B0, `(.L_x_102) ;  /* 0x0000059000007945 */ /* 0x000fe20003800200 */
[----:B------:R-:W-:Y:S02]  /*6270*/  ISETP.NE.AND P0, PT, R76, RZ, PT ;  /* 0x000000ff4c00720c */ /* 0x000fe40003f05270 */
[----:B------:R-:W-:Y:S05]  /*6280*/  IADD3 R84, PT, PT, R84, R90, RZ ;  /* 0x0000005a54547210 */ /* 0x000fea0007ffe0ff */
[----:B------:R-:W-:Y:S02]  /*6290*/  IMAD.IADD R85, R74, 0x1, R84 ;  /* 0x000000014a557824 */ /* 0x000fe400078e0254 */
[----:B---3--:R-:W2:Y:S02]  /*62a0*/  LDTM.16dp128bit.x8 R4, tmem[UR4] ;  /* 0x00000004000479ee */ /* 0x008ea40008180000 */
[C---:B--2---:R-:W-:Y:S01]  /*62b0*/  FMUL R0, R33.reuse, R4 ;  /* 0x0000000421007220 */ /* 0x044fe20000400000 */
[C---:B-1----:R-:W-:Y:S01]  /*62c0*/  FMUL R2, R33.reuse, R5 ;  /* 0x0000000521027220 */ /* 0x042fe20000400000 */
[C---:B------:R-:W-:Y:S01]  /*62d0*/  FMUL R3, R33.reuse, R6 ;  /* 0x0000000621037220 */ /* 0x040fe20000400000 */
[----:B------:R-:W-:Y:S01]  /*62e0*/  FMUL R4, R33, R8 ;  /* 0x0000000821047220 */ /* 0x000fe20000400000 */
[C---:B------:R-:W-:Y:S01]  /*62f0*/  FFMA R36, R35.reuse, R20, R0 ;  /* 0x0000001423247223 */ /* 0x040fe20000000000 */
[----:B------:R-:W-:Y:S01]  /*6300*/  LOP3.LUT R0, R54, 0xffffe000, RZ, 0xc0, !PT ;  /* 0xffffe00036007812 */ /* 0x000fe200078ec0ff */
[----:B------:R-:W-:Y:S01]  /*6310*/  FFMA R37, R35, R21, R2 ;  /* 0x0000001523257223 */ /* 0x000fe20000000002 */
[----:B------:R-:W-:Y:S01]  /*6320*/  LOP3.LUT R2, R55, 0xffffe000, RZ, 0xc0, !PT ;  /* 0xffffe00037027812 */ /* 0x000fe200078ec0ff */
[C---:B------:R-:W-:Y:S01]  /*6330*/  FMUL R5, R33.reuse, R9 ;  /* 0x0000000921057220 */ /* 0x040fe20000400000 */
[----:B------:R-:W-:Y:S01]  /*6340*/  F2FP.TF32.F32.PACK_B R36, R36 ;  /* 0x00000024ff24723e */ /* 0x000fe200024050ff */
[C---:B------:R-:W-:Y:S01]  /*6350*/  FMUL R8, R33.reuse, R12 ;  /* 0x0000000c21087220 */ /* 0x040fe20000400000 */
[----:B------:R-:W-:Y:S01]  /*6360*/  F2FP.TF32.F32.PACK_B R37, R37 ;  /* 0x00000025ff25723e */ /* 0x000fe200024050ff */
[C---:B------:R-:W-:Y:S01]  /*6370*/  FMUL R9, R33.reuse, R13 ;  /* 0x0000000d21097220 */ /* 0x040fe20000400000 */
[C---:B------:R-:W-:Y:S01]  /*6380*/  FMUL R12, R33.reuse, R16 ;  /* 0x00000010210c7220 */ /* 0x040fe20000400000 */
[----:B------:R-:W-:Y:S01]  /*6390*/  LOP3.LUT R16, R48, 0xffffe000, RZ, 0xc0, !PT ;  /* 0xffffe00030107812 */ /* 0x000fe200078ec0ff */
[C---:B------:R-:W-:Y:S01]  /*63a0*/  FMUL R7, R33.reuse, R7 ;  /* 0x0000000721077220 */ /* 0x040fe20000400000 */
[----:B------:R-:W-:Y:S01]  /*63b0*/  FMUL R13, R33, R17 ;  /* 0x00000011210d7220 */ /* 0x000fe20000400000 */
[----:B------:R-:W-:Y:S01]  /*63c0*/  LOP3.LUT R17, R49, 0xffffe000, RZ, 0xc0, !PT ;  /* 0xffffe00031117812 */ /* 0x000fe200078ec0ff */
[----:B------:R-:W-:Y:S01]  /*63d0*/  FFMA R38, R35, R0, R3 ;  /* 0x0000000023267223 */ /* 0x000fe20000000003 */
[----:B------:R-:W-:Y:S01]  /*63e0*/  LOP3.LUT R0, R50, 0xffffe000, RZ, 0xc0, !PT ;  /* 0xffffe00032007812 */ /* 0x000fe200078ec0ff */
[----:B------:R-:W-:Y:S01]  /*63f0*/  FMUL R6, R33, R10 ;  /* 0x0000000a21067220 */ /* 0x000fe20000400000 */
[----:B----4-:R-:W-:Y:S01]  /*6400*/  LOP3.LUT R3, R41, 0xffffe000, RZ, 0xc0, !PT ;  /* 0xffffe00029037812 */ /* 0x010fe200078ec0ff */
[----:B------:R-:W-:Y:S01]  /*6410*/  FFMA R39, R35, R2, R7 ;  /* 0x0000000223277223 */ /* 0x000fe20000000007 */
[----:B------:R-:W-:Y:S01]  /*6420*/  LOP3.LUT R2, R51, 0xffffe000, RZ, 0xc0, !PT ;  /* 0xffffe00033027812 */ /* 0x000fe200078ec0ff */
[C---:B------:R-:W-:Y:S01]  /*6430*/  FFMA R4, R35.reuse, R16, R4 ;  /* 0x0000001023047223 */ /* 0x040fe20000000004 */
[----:B------:R-:W-:Y:S01]  /*6440*/  LOP3.LUT R16, R42, 0xffffe000, RZ, 0xc0, !PT ;  /* 0xffffe0002a107812 */ /* 0x000fe200078ec0ff */
[C---:B------:R-:W-:Y:S01]  /*6450*/  FFMA R5, R35.reuse, R17, R5 ;  /* 0x0000001123057223 */ /* 0x040fe20000000005 */
[----:B------:R-:W-:Y:S01]  /*6460*/  F2FP.TF32.F32.PACK_B R38, R38 ;  /* 0x00000026ff26723e */ /* 0x000fe200024050ff */
[----:B------:R-:W-:Y:S01]  /*6470*/  FFMA R6, R35, R0, R6 ;  /* 0x0000000023067223 */ /* 0x000fe20000000006 */
[----:B------:R-:W-:Y:S01]  /*6480*/  LOP3.LUT R0, R40, 0xffffe000, RZ, 0xc0, !PT ;  /* 0xffffe00028007812 */ /* 0x000fe200078ec0ff */
[C---:B------:R-:W-:Y:S01]  /*6490*/  FMUL R11, R33.reuse, R11 ;  /* 0x0000000b210b7220 */ /* 0x040fe20000400000 */
[----:B------:R-:W-:Y:S01]  /*64a0*/  F2FP.TF32.F32.PACK_B R39, R39 ;  /* 0x00000027ff27723e */ /* 0x000fe200024050ff */
[----:B------:R-:W-:Y:S01]  /*64b0*/  FMUL R10, R33, R14 ;  /* 0x0000000e210a7220 */ /* 0x000fe20000400000 */
[----:B------:R-:W-:Y:S01]  /*64c0*/  F2FP.TF32.F32.PACK_B R4, R4 ;  /* 0x00000004ff04723e */ /* 0x000fe200024050ff */
[----:B------:R-:W-:Y:S01]  /*64d0*/  FFMA R7, R35, R2, R11 ;  /* 0x0000000223077223 */ /* 0x000fe2000000000b */
[----:B------:R-:W-:Y:S01]  /*64e0*/  LOP3.LUT R2, R43, 0xffffe000, RZ, 0xc0, !PT ;  /* 0xffffe0002b027812 */ /* 0x000fe200078ec0ff */
[----:B------:R-:W-:Y:S01]  /*64f0*/  FFMA R8, R35, R0, R8 ;  /* 0x0000000023087223 */ /* 0x000fe20000000008 */
[----:B------:R-:W-:Y:S01]  /*6500*/  LOP3.LUT R0, R44, 0xffffe000, RZ, 0xc0, !PT ;  /* 0xffffe0002c007812 */ /* 0x000fe200078ec0ff */
[----:B------:R1:W-:Y:S01]  /*6510*/  STSM.16.M88.4 [R82+0x400], R36 ;  /* 0x0004002452007844 */ /* 0x0003e20000000200 */
[----:B------:R-:W-:Y:S01]  /*6520*/  F2FP.TF32.F32.PACK_B R5, R5 ;  /* 0x00000005ff05723e */ /* 0x000fe200024050ff */
[----:B------:R-:W-:Y:S01]  /*6530*/  FMUL R15, R33, R15 ;  /* 0x0000000f210f7220 */ /* 0x000fe20000400000 */
[----:B------:R-:W-:Y:S01]  /*6540*/  F2FP.TF32.F32.PACK_B R6, R6 ;  /* 0x00000006ff06723e */ /* 0x000fe200024050ff */
[C---:B------:R-:W-:Y:S01]  /*6550*/  FFMA R9, R35.reuse, R3, R9 ;  /* 0x0000000323097223 */ /* 0x040fe20000000009 */
[C---:B------:R-:W-:Y:S01]  /*6560*/  FFMA R10, R35.reuse, R16, R10 ;  /* 0x00000010230a7223 */ /* 0x040fe2000000000a */
[----:B------:R-:W-:Y:S01]  /*6570*/  FFMA R11, R35, R2, R15 ;  /* 0x00000002230b7223 */ /* 0x000fe2000000000f */
[----:B------:R-:W-:Y:S01]  /*6580*/  LOP3.LUT R2, R45, 0xffffe000, RZ, 0xc0, !PT ;  /* 0xffffe0002d027812 */ /* 0x000fe200078ec0ff */
[----:B------:R-:W-:Y:S01]  /*6590*/  FFMA R12, R35, R0, R12 ;  /* 0x00000000230c7223 */ /* 0x000fe2000000000c */
[----:B------:R-:W-:Y:S01]  /*65a0*/  LOP3.LUT R3, R46, 0xffffe000, RZ, 0xc0, !PT ;  /* 0xffffe0002e037812 */ /* 0x000fe200078ec0ff */
[----:B------:R-:W-:Y:S01]  /*65b0*/  FMUL R14, R33, R18 ;  /* 0x00000012210e7220 */ /* 0x000fe20000400000 */
[----:B------:R-:W-:Y:S01]  /*65c0*/  LOP3.LUT R0, R47, 0xffffe000, RZ, 0xc0, !PT ;  /* 0xffffe0002f007812 */ /* 0x000fe200078ec0ff */
[----:B------:R-:W-:Y:S01]  /*65d0*/  FMUL R19, R33, R19 ;  /* 0x0000001321137220 */ /* 0x000fe20000400000 */
[----:B------:R-:W-:Y:S01]  /*65e0*/  F2FP.TF32.F32.PACK_B R7, R7 ;  /* 0x00000007ff07723e */ /* 0x000fe200024050ff */
[C---:B------:R-:W-:Y:S01]  /*65f0*/  FFMA R13, R35.reuse, R2, R13 ;  /* 0x00000002230d7223 */ /* 0x040fe2000000000d */
[C---:B------:R-:W-:Y:S01]  /*6600*/  FFMA R14, R35.reuse, R3, R14 ;  /* 0x00000003230e7223 */ /* 0x040fe2000000000e */
[----:B------:R-:W-:Y:S01]  /*6610*/  FFMA R15, R35, R0, R19 ;  /* 0x00000000230f7223 */ /* 0x000fe20000000013 */
[----:B------:R-:W-:Y:S01]  /*6620*/  F2FP.TF32.F32.PACK_B R8, R8 ;  /* 0x00000008ff08723e */ /* 0x000fe200024050ff */
[----:B------:R1:W-:Y:S01]  /*6630*/  STSM.16.M88.4 [R81+0x400], R4 ;  /* 0x0004000451007844 */ /* 0x0003e20000000200 */
[----:B------:R-:W-:Y:S02]  /*6640*/  F2FP.TF32.F32.PACK_B R9, R9 ;  /* 0x00000009ff09723e */ /* 0x000fe400024050ff */
[----:B------:R-:W-:Y:S02]  /*6650*/  F2FP.TF32.F32.PACK_B R10, R10 ;  /* 0x0000000aff0a723e */ /* 0x000fe400024050ff */
[----:B------:R-:W-:Y:S02]  /*6660*/  F2FP.TF32.F32.PACK_B R11, R11 ;  /* 0x0000000bff0b723e */ /* 0x000fe400024050ff */
[----:B------:R-:W-:Y:S02]  /*6670*/  F2FP.TF32.F32.PACK_B R12, R12 ;  /* 0x0000000cff0c723e */ /* 0x000fe400024050ff */
[----:B------:R-:W-:Y:S01]  /*6680*/  F2FP.TF32.F32.PACK_B R13, R13 ;  /* 0x0000000dff0d723e */ /* 0x000fe200024050ff */
[----:B------:R1:W-:Y:S01]  /*6690*/  STSM.16.M88.4 [R84], R8 ;  /* 0x0000000854007844 */ /* 0x0003e20000000200 */
[----:B------:R-:W-:Y:S02]  /*66a0*/  F2FP.TF32.F32.PACK_B R14, R14 ;  /* 0x0000000eff0e723e */ /* 0x000fe400024050ff */
[----:B------:R-:W-:Y:S05]  /*66b0*/  F2FP.TF32.F32.PACK_B R15, R15 ;  /* 0x0000000fff0f723e */ /* 0x000fea00024050ff */
[----:B------:R1:W-:Y:S01]  /*66c0*/  STSM.16.M88.4 [R85], R12 ;  /* 0x0000000c55007844 */ /* 0x0003e20000000200 */
[----:B------:R-:W-:Y:S01]  /*66d0*/  @!PT LDS RZ, [RZ] ;  /* 0x00000000fffff984 */ /* 0x000fe20000000800 */
[----:B------:R-:W-:Y:S01]  /*66e0*/  @!PT LDS RZ, [RZ] ;  /* 0x00000000fffff984 */ /* 0x000fe20000000800 */
[----:B------:R-:W-:Y:S01]  /*66f0*/  @!PT LDS RZ, [RZ] ;  /* 0x00000000fffff984 */ /* 0x000fe20000000800 */
[----:B------:R-:W-:Y:S01]  /*6700*/  @!PT LDS RZ, [RZ] ;  /* 0x00000000fffff984 */ /* 0x000fe20000000800 */
[----:B------:R2:W-:Y:S07]  /*6710*/  MEMBAR.ALL.CTA ;  /* 0x0000000000007992 */ /* 0x0005ee0000008000 */
[----:B--2---:R-:W2:Y:S02]  /*6720*/  FENCE.VIEW.ASYNC.S ;  /* 0x00000000000073c6 */ /* 0x004ea40000000000 */
[----:B--2---:R-:W-:Y:S06]  /*6730*/  BAR.SYNC.DEFER_BLOCKING 0x1, 0x80 ;  /* 0x0042000000007b1d */ /* 0x004fec0000010000 */
[----:B------:R-:W-:Y:S05]  /*6740*/  @P0 BRA `(.L_x_103) ;  /* 0x0000000000280947 */ /* 0x000fea0003800000 */
[----:B------:R-:W-:Y:S02]  /*6750*/  UIADD3 UR4, UPT, UPT, UR48, 0x400, URZ ;  /* 0x0000040030047890 */ /* 0x000fe4000fffe0ff */
[----:B------:R-:W-:Y:S01]  /*6760*/  UIADD3 UR6, UP0, UPT, UR52, 0x680, URZ ;  /* 0x0000068034067890 */ /* 0x000fe2000ff1e0ff */
[----:B------:R-:W-:Y:S03]  /*6770*/  UMOV UR43, UR36 ;  /* 0x00000024002b7c82 */ /* 0x000fe60008000000 */
[----:B------:R-:W-:Y:S01]  /*6780*/  MOV R70, UR4 ;  /* 0x0000000400467c02 */ /* 0x000fe20008000f00 */
[----:B------:R-:W-:Y:S03]  /*6790*/  UIADD3.X UR7, UPT, UPT, URZ, UR53, URZ, UP0, !UPT ;  /* 0x00000035ff077290 */ /* 0x000fe600087fe4ff */
[----:B------:R-:W-:Y:S11]  /*67a0*/  R2UR UR40, R70 ;  /* 0x00000000462872ca */ /* 0x000ff600000e0000 */
[----:B------:R-:W-:Y:S02]  /*67b0*/  @!UPT UIADD3 URZ, UPT, UPT, URZ, URZ, URZ ;  /* 0x000000fffffff290 */ /* 0x000fe4000fffe0ff */
[----:B------:R2:W-:Y:S01]  /*67c0*/  UTMASTG.3D [UR40], [UR6] ;  /* 0x00000028060073b5 */ /* 0x0005e20008010000 */
[----:B------:R0:W-:Y:S01]  /*67d0*/  UTMACMDFLUSH ;  /* 0x00000000000079b7 */ /* 0x0001e20000000000 */
[----:B--2---:R-:W-:Y:S04]  /*67e0*/  DEPBAR.LE SB0, 0x1 ;  /* 0x000080400000791a */ /* 0x004fe80000000000 */
.L_x_103:
[----:B------:R-:W-:Y:S05]  /*67f0*/  BSYNC.RECONVERGENT B0 ;  /* 0x0000000000007941 */ /* 0x000fea0003800200 */
.L_x_102:
[----:B------:R-:W-:Y:S01]  /*6800*/  BAR.SYNC.DEFER_BLOCKING 0x1, 0x80 ;  /* 0x0042000000007b1d */ /* 0x000fe20000010000 */
[----:B------:R-:W-:Y:S01]  /*6810*/  ISETP.NE.AND P1, PT, R80, RZ, PT ;  /* 0x000000ff5000720c */ /* 0x000fe20003f25270 */
[----:B------:R-:W-:Y:S01]  /*6820*/  UISETP.NE.AND UP0, UPT, UR49, URZ, UPT ;  /* 0x000000ff3100728c */ /* 0x000fe2000bf05270 */
[----:B------:R-:W-:Y:S11]  /*6830*/  LEA R2, R86, UR48, 0x3 ;  /* 0x0000003056027c11 */ /* 0x000ff6000f8e18ff */
[----:B------:R-:W-:Y:S01]  /*6840*/  @P1 SHF.L.U32 R3, RZ, 0x1f, RZ ;  /* 0x0000001fff031819 */ /* 0x000fe200000006ff */
[----:B------:R-:W-:Y:S06]  /*6850*/  BRA.U !UP0, `(.L_x_104) ;  /* 0x0000000108247547 */ /* 0x000fec000b800000 */
[----:B-1----:R-:W-:Y:S01]  /*6860*/  IMAD.U32 R4, RZ, RZ, UR51 ;  /* 0x00000033ff047e24 */ /* 0x002fe2000f8e00ff */
[----:B------:R-:W-:Y:S01]  /*6870*/  MOV R0, UR37 ;  /* 0x0000002500007c02 */ /* 0x000fe20008000f00 */
[----:B------:R-:W-:Y:S03]  /*6880*/  UIADD3 UR51, UPT, UPT, UR51, 0x1, URZ ;  /* 0x0000000133337890 */ /* 0x000fe6000fffe0ff */
[----:B------:R-:W-:Y:S01]  /*6890*/  @P1 LEA R4, R4, UR48, 0x3 ;  /* 0x0000003004041c11 */ /* 0x000fe2000f8e18ff */
[----:B------:R-:W-:Y:S04]  /*68a0*/  UISETP.NE.AND UP0, UPT, UR51, 0x4, UPT ;  /* 0x000000043300788c */ /* 0x000fe8000bf05270 */
[----:B------:R-:W-:Y:S01]  /*68b0*/  @P1 VIADD R4, R4, 0x60 ;  /* 0x0000006004041836 */ /* 0x000fe20000000000 */
[----:B------:R-:W-:Y:S04]  /*68c0*/  USEL UR51, UR51, URZ, UP0 ;  /* 0x000000ff33337287 */ /* 0x000fe80008000000 */
[----:B------:R-:W-:Y:S04]  /*68d0*/  @P1 PRMT R0, R0, 0x654, R4 ;  /* 0x0000065400001816 */ /* 0x000fe80000000004 */
[----:B------:R2:W-:Y:S04]  /*68e0*/  @P1 SYNCS.ARRIVE.TRANS64.RED.A1T0 RZ, [R0+URZ], RZ ;  /* 0x000000ff00ff19a7 */ /* 0x0005e800081004ff */
.L_x_104:
[----:B------:R-:W3:Y:S01]  /*68f0*/  @P1 SYNCS.PHASECHK.TRANS64.TRYWAIT P0, [R2+URZ+0x40], R3 ;  /* 0x00004003020015a7 */ /* 0x000ee200080011ff */
[----:B------:R-:W-:Y:S01]  /*6900*/  BSSY B1, `(.L_x_105) ;  /* 0x0000017000017945 */ /* 0x000fe20003800000 */
[----:B---3--:R-:W-:Y:S03]  /*6910*/  @P1 SEL R88, RZ, 0x1, !P0 ;  /* 0x00000001ff581807 */ /* 0x008fe60004000000 */
[----:B------:R-:W-:Y:S05]  /*6920*/  @!P1 BRA `(.L_x_106) ;  /* 0x0000000000509947 */ /* 0x000fea0003800000 */
[----:B------:R-:W-:Y:S01]  /*6930*/  ISETP.NE.AND P1, PT, R89, RZ, PT ;  /* 0x000000ff5900720c */ /* 0x000fe20003f25270 */
[----:B------:R-:W-:Y:S01]  /*6940*/  BSSY B0, `(.L_x_107) ;  /* 0x000000a000007945 */ /* 0x000fe20003800000 */
[----:B------:R-:W-:Y:S11]  /*6950*/  ISETP.NE.AND P0, PT, R88, RZ, PT ;  /* 0x000000ff5800720c */ /* 0x000ff60003f05270 */
[----:B-1----:R-:W-:Y:S04]  /*6960*/  @P1 IMAD R5, R86, 0x2000, R87 ;  /* 0x0000200056051824 */ /* 0x002fe800078e0257 */
[----:B------:R-:W-:Y:S05]  /*6970*/  @P1 VIADD R4, R5, UR48 ;  /* 0x0000003005041c36 */ /* 0x000fea0008000000 */
[----:B------:R-:W-:Y:S01]  /*6980*/  @P1 IADD3 R3, PT, PT, R90, R4, RZ ;  /* 0x000000045a031210 */ /* 0x000fe20007ffe0ff */
[----:B------:R-:W-:Y:S01]  /*6990*/  @P1 IMAD.IADD R4, R74, 0x1, R4 ;  /* 0x000000014a041824 */ /* 0x000fe200078e0204 */
[----:B------:R-:W-:Y:S06]  /*69a0*/  @P0 BRA `(.L_x_108) ;  /* 0x00000000000c0947 */ /* 0x000fec0003800000 */
[----:B--2---:R-:W-:Y:S04]  /*69b0*/  SHF.L.U32 R0, RZ, 0x1f, RZ ;  /* 0x0000001fff007819 */ /* 0x004fe800000006ff */
[----:B------:R-:W1:Y:S02]  /*69c0*/  SYNCS.PHASECHK.TRANS64.TRYWAIT P0, [R2+URZ+0x40], R0 ;  /* 0x00004000020075a7 */ /* 0x000e6400080011ff */
[----:B-1----:R-:W-:Y:S05]  /*69d0*/  @!P0 BRA `(.L_x_109) ;  /* 0x0000005000508947 */ /* 0x002fea0003800000 */
.L_x_108:
[----:B------:R-:W-:Y:S05]  /*69e0*/  BSYNC B0 ;  /* 0x0000000000007941 */ /* 0x000fea0003800000 */
.L_x_107:
[----:B------:R-:W-:Y:S02]  /*69f0*/  ISETP.NE.AND P0, PT, R89, RZ, PT ;  /* 0x000000ff5900720c */ /* 0x000fe40003f05270 */
[----:B------:R-:W-:Y:S11]  /*6a00*/  IADD3 R86, PT, PT, R86, 0x1, RZ ;  /* 0x0000000156567810 */ /* 0x000ff60007ffe0ff */
[----:B-12---:R-:W-:Y:S01]  /*6a10*/  @P0 IMAD.IADD R0, R74, 0x1, R3 ;  /* 0x000000014a000824 */ /* 0x006fe200078e0203 */
[----:B------:R-:W-:Y:S05]  /*6a20*/  @P0 WARPSYNC.ALL ;  /* 0x0000000000000948 */ /* 0x000fea0003800000 */
[----:B------:R3:W4:Y:S04]  /*6a30*/  @P0 LDSM.16.M88.4 R52, [R5+UR48+0x400] ;  /* 0x000400300534083b */ /* 0x0007280008000200 */
[----:B------:R3:W1:Y:S04]  /*6a40*/  @P0 LDSM.16.M88.4 R48, [R4+0x400] ;  /* 0x000400000430083b */ /* 0x0006680000000200 */
[----:B------:R3:W2:Y:S04]  /*6a50*/  @P0 LDSM.16.M88.4 R40, [R3+0x400] ;  /* 0x000400000328083b */ /* 0x0006a80000000200 */
[----:B------:R3:W1:Y:S02]  /*6a60*/  @P0 LDSM.16.M88.4 R44, [R0+0x400] ;  /* 0x00040000002c083b */ /* 0x0006640000000200 */
.L_x_106:
[----:B------:R-:W-:Y:S05]  /*6a70*/  BSYNC B1 ;  /* 0x0000000000017941 */ /* 0x000fea0003800000 */
.L_x_105:
[----:B--23--:R-:W-:Y:S05]  /*6a80*/  VIADD R0, R34, 0x20 ;  /* 0x0000002022007836 */ /* 0x00cfea0000000000 */
[----:B------:R-:W-:Y:S04]  /*6a90*/  SHF.R.U32.HI R0, RZ, 0x15, R0 ;  /* 0x00000015ff007819 */ /* 0x000fe80000011600 */
[----:B------:R-:W-:Y:S11]  /*6aa0*/  LOP3.LUT P0, RZ, R0, 0x3, R69, 0x48, !PT ;  /* 0x0000000300ff7812 */ /* 0x000ff60007804845 */
[----:B------:R-:W-:Y:S02]  /*6ab0*/  @!UPT UIADD3 URZ, UPT, UPT, URZ, URZ, URZ ;  /* 0x000000fffffff290 */ /* 0x000fe4000fffe0ff */
[----:B------:R-:W-:Y:S05]  /*6ac0*/  @!P0 BRA `(.L_x_110) ;  /* 0x0000000000408947 */ /* 0x000fea0003800000 */
[----:B------:R-:W2:Y:S01]  /*6ad0*/  LDCU.64 UR8, c[0x4][0x70] ;  /* 0x01000e00ff0877ac */ /* 0x000ea20008000a00 */
[----:B------:R-:W-:Y:S01]  /*6ae0*/  MOV R3, 0x0 ;  /* 0x0000000000037802 */ /* 0x000fe20000000f00 */
[----:B-1----:R-:W-:Y:S02]  /*6af0*/  HFMA2 R12, -RZ, RZ, 0, 5.9604644775390625e-08 ;  /* 0x00000001ff0c7431 */ /* 0x002fe400000001ff */
[----:B------:R-:W-:Y:S02]  /*6b00*/  IMAD.MOV.U32 R8, RZ, RZ, 0x192 ;  /* 0x00000192ff087424 */ /* 0x000fe400078e00ff */
[----:B------:R-:W-:Y:S01]  /*6b10*/  IMAD.MOV.U32 R13, RZ, RZ, RZ ;  /* 0x000000ffff0d7224 */ /* 0x000fe200078e00ff */
[----:B------:R-:W1:Y:S01]  /*6b20*/  LDCU.64 UR6, c[0x4][0x78] ;  /* 0x01000f00ff0677ac */ /* 0x000e620008000a00 */
[----:B------:R-:W3:Y:S01]  /*6b30*/  LDC.64 R2, c[0x4][R3] ;  /* 0x0100000003027b82 */ /* 0x000ee20000000a00 */
[----:B------:R-:W5:Y:S01]  /*6b40*/  LDCU.64 UR4, c[0x4][0x10] ;  /* 0x01000200ff0477ac */ /* 0x000f620008000a00 */
[----:B--2---:R-:W-:Y:S01]  /*6b50*/  MOV R5, UR9 ;  /* 0x0000000900057c02 */ /* 0x004fe20008000f00 */
[----:B------:R-:W-:Y:S01]  /*6b60*/  IMAD.U32 R4, RZ, RZ, UR8 ;  /* 0x00000008ff047e24 */ /* 0x000fe2000f8e00ff */
[----:B-1----:R-:W-:Y:S01]  /*6b70*/  MOV R7, UR7 ;  /* 0x0000000700077c02 */ /* 0x002fe20008000f00 */
[----:B------:R-:W-:Y:S01]  /*6b80*/  IMAD.U32 R6, RZ, RZ, UR6 ;  /* 0x00000006ff067e24 */ /* 0x000fe2000f8e00ff */
[----:B-----5:R-:W-:Y:S01]  /*6b90*/  MOV R11, UR5 ;  /* 0x00000005000b7c02 */ /* 0x020fe20008000f00 */
[----:B------:R-:W-:Y:S02]  /*6ba0*/  IMAD.U32 R10, RZ, RZ, UR4 ;  /* 0x00000004ff0a7e24 */ /* 0x000fe4000f8e00ff */
[----:B------:R-:W-:Y:S07]  /*6bb0*/  LEPC R20, `(.L_x_110) ;  /* 0x000000001014794e */ /* 0x000fee0000000000 */
[----:B---34-:R-:W-:Y:S05]  /*6bc0*/  CALL.ABS.NOINC R2 ;  /* 0x0000000002007343 */ /* 0x018fea0003c00000 */
.L_x_110:
[----:B------:R-:W-:Y:S01]  /*6bd0*/  ISETP.NE.AND P6, PT, R80, RZ, PT ;  /* 0x000000ff5000720c */ /* 0x000fe20003fc5270 */
[----:B------:R-:W-:Y:S05]  /*6be0*/  WARPSYNC.ALL ;  /* 0x0000000000007948 */ /* 0x000fea0003800000 */
[----:B------:R-:W-:Y:S01]  /*6bf0*/  R2UR UR4, R34 ;  /* 0x00000000220472ca */ /* 0x000fe200000e0000 */
[----:B------:R-:W-:Y:S01]  /*6c00*/  IMAD.U32 R0, RZ, RZ, UR51 ;  /* 0x00000033ff007e24 */ /* 0x000fe2000f8e00ff */
[----:B----4-:R-:W-:Y:S01]  /*6c10*/  LOP3.LUT R20, R52, 0xffffe000, RZ, 0xc0, !PT ;  /* 0xffffe00034147812 */ /* 0x010fe200078ec0ff */
[----:B------:R-:W-:Y:S01]  /*6c20*/  IMAD.U32 R21, RZ, RZ, UR37 ;  /* 0x00000025ff157e24 */ /* 0x000fe2000f8e00ff */
[----:B------:R-:W-:Y:S01]  /*6c30*/  ISETP.NE.AND P0, PT, R76, RZ, PT ;  /* 0x000000ff4c00720c */ /* 0x000fe20003f05270 */
[----:B------:R-:W-:Y:S02]  /*6c40*/  BSSY.RECONVERGENT B0, `(.L_x_111) ;  /* 0x000005b000007945 */ /* 0x000fe40003800200 */
[----:B------:R-:W-:Y:S05]  /*6c50*/  @P6 LEA R0, R0, UR48, 0x3 ;  /* 0x0000003000006c11 */ /* 0x000fea000f8e18ff */
[----:B------:R-:W-:Y:S01]  /*6c60*/  @P6 VIADD R0, R0, 0x60 ;  /* 0x0000006000006836 */ /* 0x000fe20000000000 */
[----:B-1----:R-:W1:Y:S04]  /*6c70*/  LDTM.16dp128bit.x8 R4, tmem[UR4+0x20] ;  /* 0x00002004000479ee */ /* 0x002e680008180000 */
[----:B------:R-:W-:Y:S01]  /*6c80*/  @P6 PRMT R21, R21, 0x654, R0 ;  /* 0x0000065415156816 */ /* 0x000fe20000000000 */
[C---:B-1----:R-:W-:Y:S01]  /*6c90*/  FMUL R0, R33.reuse, R4 ;  /* 0x0000000421007220 */ /* 0x042fe20000400000 */
[C---:B------:R-:W-:Y:S01]  /*6ca0*/  FMUL R4, R33.reuse, R8 ;  /* 0x0000000821047220 */ /* 0x040fe20000400000 */
[C---:B------:R-:W-:Y:S01]  /*6cb0*/  FMUL R8, R33.reuse, R12 ;  /* 0x0000000c21087220 */ /* 0x040fe20000400000 */
[----:B------:R-:W-:Y:S01]  /*6cc0*/  FMUL R12, R33, R16 ;  /* 0x00000010210c7220 */ /* 0x000fe20000400000 */
[----:B------:R-:W-:Y:S01]  /*6cd0*/  LOP3.LUT R16, R53, 0xffffe000, RZ, 0xc0, !PT ;  /* 0xffffe00035107812 */ /* 0x000fe200078ec0ff */
[C---:B------:R-:W-:Y:S01]  /*6ce0*/  FMUL R2, R33.reuse, R5 ;  /* 0x0000000521027220 */ /* 0x040fe20000400000 */
[C---:B------:R-:W-:Y:S01]  /*6cf0*/  FMUL R3, R33.reuse, R6 ;  /* 0x0000000621037220 */ /* 0x040fe20000400000 */
[----:B------:R-:W-:Y:S01]  /*6d00*/  FMUL R5, R33, R9 ;  /* 0x0000000921057220 */ /* 0x000fe20000400000 */
[----:B------:R-:W-:Y:S01]  /*6d10*/  FFMA R36, R35, R20, R0 ;  /* 0x0000001423247223 */ /* 0x000fe20000000000 */
[----:B------:R-:W-:Y:S01]  /*6d20*/  LOP3.LUT R0, R54, 0xffffe000, RZ, 0xc0, !PT ;  /* 0xffffe00036007812 */ /* 0x000fe200078ec0ff */
[C---:B------:R-:W-:Y:S01]  /*6d30*/  FMUL R6, R33.reuse, R10 ;  /* 0x0000000a21067220 */ /* 0x040fe20000400000 */
[C---:B------:R-:W-:Y:S01]  /*6d40*/  FMUL R9, R33.reuse, R13 ;  /* 0x0000000d21097220 */ /* 0x040fe20000400000 */
[C---:B------:R-:W-:Y:S01]  /*6d50*/  FMUL R10, R33.reuse, R14 ;  /* 0x0000000e210a7220 */ /* 0x040fe20000400000 */
[----:B------:R-:W-:Y:S01]  /*6d60*/  F2FP.TF32.F32.PACK_B R36, R36 ;  /* 0x00000024ff24723e */ /* 0x000fe200024050ff */
[----:B------:R-:W-:Y:S01]  /*6d70*/  FMUL R13, R33, R17 ;  /* 0x00000011210d7220 */ /* 0x000fe20000400000 */
[----:B------:R-:W-:Y:S01]  /*6d80*/  LOP3.LUT R17, R55, 0xffffe000, RZ, 0xc0, !PT ;  /* 0xffffe00037117812 */ /* 0x000fe200078ec0ff */
[----:B------:R-:W-:Y:S01]  /*6d90*/  FMUL R14, R33, R18 ;  /* 0x00000012210e7220 */ /* 0x000fe20000400000 */
[----:B------:R-:W-:Y:S01]  /*6da0*/  LOP3.LUT R18, R48, 0xffffe000, RZ, 0xc0, !PT ;  /* 0xffffe00030127812 */ /* 0x000fe200078ec0ff */
[----:B------:R-:W-:Y:S01]  /*6db0*/  FFMA R37, R35, R16, R2 ;  /* 0x0000001023257223 */ /* 0x000fe20000000002 */
[----:B------:R-:W-:Y:S01]  /*6dc0*/  LOP3.LUT R2, R49, 0xffffe000, RZ, 0xc0, !PT ;  /* 0xffffe00031027812 */ /* 0x000fe200078ec0ff */
[----:B------:R-:W-:Y:S01]  /*6dd0*/  FMUL R7, R33, R7 ;  /* 0x0000000721077220 */ /* 0x000fe20000400000 */
[----:B------:R-:W-:Y:S01]  /*6de0*/  LOP3.LUT R16, R41, 0xffffe000, RZ, 0xc0, !PT ;  /* 0xffffe00029107812 */ /* 0x000fe200078ec0ff */
[C---:B------:R-:W-:Y:S01]  /*6df0*/  FFMA R38, R35.reuse, R0, R3 ;  /* 0x0000000023267223 */ /* 0x040fe20000000003 */
[----:B------:R-:W-:Y:S01]  /*6e00*/  LOP3.LUT R0, R50, 0xffffe000, RZ, 0xc0, !PT ;  /* 0xffffe00032007812 */ /* 0x000fe200078ec0ff */
[C---:B------:R-:W-:Y:S01]  /*6e10*/  FFMA R39, R35.reuse, R17, R7 ;  /* 0x0000001123277223 */ /* 0x040fe20000000007 */
[----:B------:R-:W-:Y:S01]  /*6e20*/  LOP3.LUT R3, R40, 0xffffe000, RZ, 0xc0, !PT ;  /* 0xffffe00028037812 */ /* 0x000fe200078ec0ff */
[C---:B------:R-:W-:Y:S01]  /*6e30*/  FFMA R4, R35.reuse, R18, R4 ;  /* 0x0000001223047223 */ /* 0x040fe20000000004 */
[----:B------:R-:W-:Y:S01]  /*6e40*/  F2FP.TF32.F32.PACK_B R37, R37 ;  /* 0x00000025ff25723e */ /* 0x000fe200024050ff */
[----:B------:R-:W-:Y:S01]  /*6e50*/  FFMA R5, R35, R2, R5 ;  /* 0x0000000223057223 */ /* 0x000fe20000000005 */
[----:B------:R-:W-:Y:S01]  /*6e60*/  LOP3.LUT R2, R51, 0xffffe000, RZ, 0xc0, !PT ;  /* 0xffffe00033027812 */ /* 0x000fe200078ec0ff */
[----:B------:R-:W-:Y:S01]  /*6e70*/  FMUL R11, R33, R11 ;  /* 0x0000000b210b7220 */ /* 0x000fe20000400000 */
[----:B------:R-:W-:Y:S01]  /*6e80*/  F2FP.TF32.F32.PACK_B R38, R38 ;  /* 0x00000026ff26723e */ /* 0x000fe200024050ff */
[C---:B------:R-:W-:Y:S01]  /*6e90*/  FFMA R6, R35.reuse, R0, R6 ;  /* 0x0000000023067223 */ /* 0x040fe20000000006 */
[----:B------:R-:W-:Y:S01]  /*6ea0*/  LOP3.LUT R0, R42, 0xffffe000, RZ, 0xc0, !PT ;  /* 0xffffe0002a007812 */ /* 0x000fe200078ec0ff */
[----:B------:R-:W-:Y:S01]  /*6eb0*/  FFMA R7, R35, R2, R11 ;  /* 0x0000000223077223 */ /* 0x000fe2000000000b */
[----:B------:R-:W-:Y:S01]  /*6ec0*/  LOP3.LUT R2, R43, 0xffffe000, RZ, 0xc0, !PT ;  /* 0xffffe0002b027812 */ /* 0x000fe200078ec0ff */
[----:B------:R-:W-:Y:S01]  /*6ed0*/  FFMA R8, R35, R3, R8 ;  /* 0x0000000323087223 */ /* 0x000fe20000000008 */
[----:B------:R-:W-:Y:S01]  /*6ee0*/  LOP3.LUT R3, R45, 0xffffe000, RZ, 0xc0, !PT ;  /* 0xffffe0002d037812 */ /* 0x000fe200078ec0ff */
[----:B------:R-:W-:Y:S01]  /*6ef0*/  FFMA R9, R35, R16, R9 ;  /* 0x0000001023097223 */ /* 0x000fe20000000009 */
[----:B------:R-:W-:Y:S01]  /*6f00*/  F2FP.TF32.F32.PACK_B R39, R39 ;  /* 0x00000027ff27723e */ /* 0x000fe200024050ff */
[----:B------:R-:W-:Y:S01]  /*6f10*/  FMUL R15, R33, R15 ;  /* 0x0000000f210f7220 */ /* 0x000fe20000400000 */
[----:B------:R-:W-:Y:S01]  /*6f20*/  LOP3.LUT R16, R46, 0xffffe000, RZ, 0xc0, !PT ;  /* 0xffffe0002e107812 */ /* 0x000fe200078ec0ff */
[C---:B------:R-:W-:Y:S01]  /*6f30*/  FFMA R10, R35.reuse, R0, R10 ;  /* 0x00000000230a7223 */ /* 0x040fe2000000000a */
        /* <DEDUP_REMOVED lines=8> */
[----:B------:R-:W-:Y:S01]  /*6fc0*/  F2FP.TF32.F32.PACK_B R6, R6 ;  /* 0x00000006ff06723e */ /* 0x000fe200024050ff */
[C---:B------:R-:W-:Y:S01]  /*6fd0*/  FFMA R13, R35.reuse, R3, R13 ;  /* 0x00000003230d7223 */ /* 0x040fe2000000000d */
[----:B------:R-:W-:Y:S01]  /*6fe0*/  F2FP.TF32.F32.PACK_B R7, R7 ;  /* 0x00000007ff07723e */ /* 0x000fe200024050ff */
[C---:B------:R-:W-:Y:S01]  /*6ff0*/  FFMA R14, R35.reuse, R16, R14 ;  /* 0x00000010230e7223 */ /* 0x040fe2000000000e */
[----:B------:R-:W-:Y:S01]  /*7000*/  FFMA R15, R35, R2, R19 ;  /* 0x00000002230f7223 */ /* 0x000fe20000000013 */
[----:B------:R-:W-:Y:S02]  /*7010*/  F2FP.TF32.F32.PACK_B R8, R8 ;  /* 0x00000008ff08723e */ /* 0x000fe400024050ff */
[----:B------:R1:W-:Y:S01]  /*7020*/  STSM.16.M88.4 [R81+0x2400], R4 ;  /* 0x0024000451007844 */ /* 0x0003e20000000200 */
[----:B------:R-:W-:Y:S02]  /*7030*/  F2FP.TF32.F32.PACK_B R9, R9 ;  /* 0x00000009ff09723e */ /* 0x000fe400024050ff */
[----:B------:R-:W-:Y:S02]  /*7040*/  F2FP.TF32.F32.PACK_B R10, R10 ;  /* 0x0000000aff0a723e */ /* 0x000fe400024050ff */
[----:B------:R-:W-:Y:S02]  /*7050*/  F2FP.TF32.F32.PACK_B R11, R11 ;  /* 0x0000000bff0b723e */ /* 0x000fe400024050ff */
[----:B------:R-:W-:Y:S02]  /*7060*/  F2FP.TF32.F32.PACK_B R12, R12 ;  /* 0x0000000cff0c723e */ /* 0x000fe400024050ff */
[----:B------:R-:W-:Y:S01]  /*7070*/  F2FP.TF32.F32.PACK_B R13, R13 ;  /* 0x0000000dff0d723e */ /* 0x000fe200024050ff */
[----:B------:R1:W-:Y:S01]  /*7080*/  STSM.16.M88.4 [R84+0x2000], R8 ;  /* 0x0020000854007844 */ /* 0x0003e20000000200 */
[----:B------:R-:W-:Y:S02]  /*7090*/  F2FP.TF32.F32.PACK_B R14, R14 ;  /* 0x0000000eff0e723e */ /* 0x000fe400024050ff */
[----:B------:R-:W-:Y:S02]  /*70a0*/  F2FP.TF32.F32.PACK_B R15, R15 ;  /* 0x0000000fff0f723e */ /* 0x000fe400024050ff */
[----:B------:R-:W-:Y:S02]  /*70b0*/  LEA R0, R86, UR48, 0x3 ;  /* 0x0000003056007c11 */ /* 0x000fe4000f8e18ff */
[----:B------:R-:W-:Y:S01]  /*70c0*/  @P6 SHF.L.U32 R2, RZ, 0x1f, RZ ;  /* 0x0000001fff026819 */ /* 0x000fe200000006ff */
[----:B------:R1:W-:Y:S01]  /*70d0*/  STSM.16.M88.4 [R85+0x2000], R12 ;  /* 0x0020000c55007844 */ /* 0x0003e20000000200 */
        /* <DEDUP_REMOVED lines=8> */
[----:B------:R-:W-:Y:S02]  /*7160*/  UIADD3 UR8, UP0, UPT, UR52, 0x680, URZ ;  /* 0x0000068034087890 */ /* 0x000fe4000ff1e0ff */
[----:B------:R-:W-:Y:S02]  /*7170*/  UIADD3 UR5, UPT, UPT, UR41, 0x20, URZ ;  /* 0x0000002029057890 */ /* 0x000fe4000fffe0ff */
[----:B------:R-:W-:Y:S02]  /*7180*/  UIADD3 UR4, UPT, UPT, UR48, 0x2400, URZ ;  /* 0x0000240030047890 */ /* 0x000fe4000fffe0ff */
[----:B------:R-:W-:Y:S01]  /*7190*/  UIADD3.X UR9, UPT, UPT, URZ, UR53, URZ, UP0, !UPT ;  /* 0x00000035ff097290 */ /* 0x000fe200087fe4ff */
[----:B------:R-:W-:Y:S01]  /*71a0*/  UMOV UR6, UR42 ;  /* 0x0000002a00067c82 */ /* 0x000fe20008000000 */
[----:B------:R-:W-:Y:S07]  /*71b0*/  UMOV UR7, UR36 ;  /* 0x0000002400077c82 */ /* 0x000fee0008000000 */
[----:B------:R2:W-:Y:S01]  /*71c0*/  UTMASTG.3D [UR4], [UR8] ;  /* 0x00000004080073b5 */ /* 0x0005e20008010000 */
[----:B------:R0:W-:Y:S01]  /*71d0*/  UTMACMDFLUSH ;  /* 0x00000000000079b7 */ /* 0x0001e20000000000 */
[----:B--2---:R-:W-:Y:S04]  /*71e0*/  DEPBAR.LE SB0, 0x1 ;  /* 0x000080400000791a */ /* 0x004fe80000000000 */
.L_x_112:
[----:B------:R-:W-:Y:S05]  /*71f0*/  BSYNC.RECONVERGENT B0 ;  /* 0x0000000000007941 */ /* 0x000fea0003800200 */
.L_x_111:
[----:B------:R-:W-:Y:S01]  /*7200*/  BAR.SYNC.DEFER_BLOCKING 0x1, 0x80 ;  /* 0x0042000000007b1d */ /* 0x000fe20000010000 */
[----:B------:R-:W-:Y:S04]  /*7210*/  UIADD3 UR40, UPT, UPT, UR51, 0x1, URZ ;  /* 0x0000000133287890 */ /* 0x000fe8000fffe0ff */
[----:B------:R-:W-:Y:S04]  /*7220*/  UISETP.NE.AND UP0, UPT, UR40, 0x4, UPT ;  /* 0x000000042800788c */ /* 0x000fe8000bf05270 */
[----:B------:R-:W-:Y:S01]  /*7230*/  USEL UR40, UR40, URZ, UP0 ;  /* 0x000000ff28287287 */ /* 0x000fe20008000000 */
[----:B------:R2:W-:Y:S01]  /*7240*/  @P6 SYNCS.ARRIVE.TRANS64.RED.A1T0 RZ, [R21+URZ], RZ ;  /* 0x000000ff15ff69a7 */ /* 0x0005e200081004ff */
[----:B------:R-:W-:Y:S01]  /*7250*/  BSSY B1, `(.L_x_113) ;  /* 0x0000018000017945 */ /* 0x000fe20003800000 */
[----:B------:R-:W3:Y:S02]  /*7260*/  @P6 SYNCS.PHASECHK.TRANS64.TRYWAIT P0, [R0+URZ+0x40], R2 ;  /* 0x00004002000065a7 */ /* 0x000ee400080011ff */
[----:B---3--:R-:W-:Y:S01]  /*7270*/  @P6 SEL R88, RZ, 0x1, !P0 ;  /* 0x00000001ff586807 */ /* 0x008fe20004000000 */
[----:B--2---:R-:W-:Y:S06]  /*7280*/  @!P6 BRA `(.L_x_114) ;  /* 0x000000000050e947 */ /* 0x004fec0003800000 */
        /* <DEDUP_REMOVED lines=8> */
[----:B------:R-:W-:Y:S04]  /*7310*/  SHF.L.U32 R5, RZ, 0x1f, RZ ;  /* 0x0000001fff057819 */ /* 0x000fe800000006ff */
[----:B------:R-:W1:Y:S02]  /*7320*/  SYNCS.PHASECHK.TRANS64.TRYWAIT P0, [R0+URZ+0x40], R5 ;  /* 0x00004005000075a7 */ /* 0x000e6400080011ff */
[----:B-1----:R-:W-:Y:S05]  /*7330*/  @!P0 BRA `(.L_x_117) ;  /* 0x00000048000c8947 */ /* 0x002fea0003800000 */
.L_x_116:
[----:B------:R-:W-:Y:S05]  /*7340*/  BSYNC B0 ;  /* 0x0000000000007941 */ /* 0x000fea0003800000 */
.L_x_115:
[----:B------:R-:W-:Y:S02]  /*7350*/  ISETP.NE.AND P0, PT, R89, RZ, PT ;  /* 0x000000ff5900720c */ /* 0x000fe40003f05270 */
[----:B------:R-:W-:Y:S11]  /*7360*/  IADD3 R86, PT, PT, R86, 0x1, RZ ;  /* 0x0000000156567810 */ /* 0x000ff60007ffe0ff */
[----:B-1----:R-:W-:Y:S01]  /*7370*/  @P0 IMAD.IADD R0, R74, 0x1, R2 ;  /* 0x000000014a000824 */ /* 0x002fe200078e0202 */
[----:B------:R-:W-:Y:S05]  /*7380*/  @P0 WARPSYNC.ALL ;  /* 0x0000000000000948 */ /* 0x000fea0003800000 */
[----:B------:R2:W3:Y:S04]  /*7390*/  @P0 LDSM.16.M88.4 R52, [R4+UR48+0x400] ;  /* 0x000400300434083b */ /* 0x0004e80008000200 */
[----:B------:R2:W4:Y:S04]  /*73a0*/  @P0 LDSM.16.M88.4 R48, [R3+0x400] ;  /* 0x000400000330083b */ /* 0x0005280000000200 */
[----:B------:R2:W1:Y:S04]  /*73b0*/  @P0 LDSM.16.M88.4 R40, [R2+0x400] ;  /* 0x000400000228083b */ /* 0x0004680000000200 */
[----:B------:R2:W1:Y:S02]  /*73c0*/  @P0 LDSM.16.M88.4 R44, [R0+0x400] ;  /* 0x00040000002c083b */ /* 0x0004640000000200 */
.L_x_114:
[----:B------:R-:W-:Y:S05]  /*73d0*/  BSYNC B1 ;  /* 0x0000000000017941 */ /* 0x000fea0003800000 */
.L_x_113:
[----:B--2---:R-:W-:Y:S05]  /*73e0*/  VIADD R0, R34, 0x40 ;  /* 0x0000004022007836 */ /* 0x004fea0000000000 */
        /* <DEDUP_REMOVED lines=20> */
.L_x_118:
[----:B------:R-:W-:Y:S01]  /*7530*/  ISETP.NE.AND P6, PT, R80, RZ, PT ;  /* 0x000000ff5000720c */ /* 0x000fe20003fc5270 */
[----:B------:R-:W-:Y:S05]  /*7540*/  WARPSYNC.ALL ;  /* 0x0000000000007948 */ /* 0x000fea0003800000 */
[----:B------:R-:W-:Y:S01]  /*7550*/  R2UR UR4, R34 ;  /* 0x00000000220472ca */ /* 0x000fe200000e0000 */
[----:B------:R-:W-:Y:S01]  /*7560*/  IMAD.U32 R0, RZ, RZ, UR40 ;  /* 0x00000028ff007e24 */ /* 0x000fe2000f8e00ff */
[----:B---3--:R-:W-:Y:S01]  /*7570*/  LOP3.LUT R20, R52, 0xffffe000, RZ, 0xc0, !PT ;  /* 0xffffe00034147812 */ /* 0x008fe200078ec0ff */
        /* <DEDUP_REMOVED lines=24> */
[----:B----4-:R-:W-:Y:S01]  /*7700*/  LOP3.LUT R18, R48, 0xffffe000, RZ, 0xc0, !PT ;  /* 0xffffe00030127812 */ /* 0x010fe200078ec0ff */
        /* <DEDUP_REMOVED lines=68> */
.L_x_120:
[----:B------:R-:W-:Y:S05]  /*7b50*/  BSYNC.RECONVERGENT B0 ;  /* 0x0000000000007941 */ /* 0x000fea0003800200 */
.L_x_119:
[----:B------:R-:W-:Y:S01]  /*7b60*/  BAR.SYNC.DEFER_BLOCKING 0x1, 0x80 ;  /* 0x0042000000007b1d */ /* 0x000fe20000010000 */
[----:B------:R-:W-:Y:S01]  /*7b70*/  UIADD3 UR43, UPT, UPT, UR40, 0x1, URZ ;  /* 0x00000001282b7890 */ /* 0x000fe2000fffe0ff */
[----:B------:R-:W-:Y:S03]  /*7b80*/  HFMA2 R91, -RZ, RZ, 0, 0 ;  /* 0x00000000ff5b7431 */ /* 0x000fe600000001ff */
        /* <DEDUP_REMOVED lines=18> */
.L_x_124:
[----:B------:R-:W-:Y:S05]  /*7cb0*/  BSYNC B0 ;  /* 0x0000000000007941 */ /* 0x000fea0003800000 */
.L_x_123:
[----:B------:R-:W-:Y:S01]  /*7cc0*/  ISETP.NE.AND P0, PT, R89, RZ, PT ;  /* 0x000000ff5900720c */ /* 0x000fe20003f05270 */
[----:B------:R-:W-:Y:S11]  /*7cd0*/  VIADD R86, R86, 0x1 ;  /* 0x0000000156567836 */ /* 0x000ff60000000000 */
[----:B------:R-:W-:Y:S01]  /*7ce0*/  @!UPT UIADD3 URZ, UPT, UPT, URZ, URZ, URZ ;  /* 0x000000fffffff290 */ /* 0x000fe2000fffe0ff */
[----:B-1----:R-:W-:Y:S01]  /*7cf0*/  @P0 IMAD.IADD R0, R74, 0x1, R2 ;  /* 0x000000014a000824 */ /* 0x002fe200078e0202 */
[----:B------:R-:W-:Y:S05]  /*7d00*/  @P0 WARPSYNC.ALL ;  /* 0x0000000000000948 */ /* 0x000fea0003800000 */
[----:B------:R2:W3:Y:S04]  /*7d10*/  @P0 LDSM.16.M88.4 R52, [R4+UR48+0x400] ;  /* 0x000400300434083b */ /* 0x0004e80008000200 */
[----:B------:R2:W4:Y:S04]  /*7d20*/  @P0 LDSM.16.M88.4 R48, [R3+0x400] ;  /* 0x000400000330083b */ /* 0x0005280000000200 */
[----:B------:R2:W1:Y:S04]  /*7d30*/  @P0 LDSM.16.M88.4 R40, [R2+0x400] ;  /* 0x000400000228083b */ /* 0x0004680000000200 */
[----:B------:R2:W1:Y:S01]  /*7d40*/  @P0 LDSM.16.M88.4 R44, [R0+0x400] ;  /* 0x00040000002c083b */ /* 0x0004620000000200 */
[C---:B------:R-:W-:Y:S04]  /*7d50*/  ISETP.NE.AND P0, PT, R86.reuse, 0x4, PT ;  /* 0x000000045600780c */ /* 0x040fe80003f05270 */
[----:B------:R-:W-:Y:S02]  /*7d60*/  SEL R86, R86, RZ, P0 ;  /* 0x000000ff56567207 */ /* 0x000fe40000000000 */
[----:B------:R-:W-:Y:S02]  /*7d70*/  SEL R91, RZ, 0x1, P0 ;  /* 0x00000001ff5b7807 */ /* 0x000fe40000000000 */
.L_x_122:
[----:B------:R-:W-:Y:S05]  /*7d80*/  BSYNC B1 ;  /* 0x0000000000017941 */ /* 0x000fea0003800000 */
.L_x_121:
        /* <DEDUP_REMOVED lines=21> */
.L_x_126:
        /* <DEDUP_REMOVED lines=79> */
[----:B------:R-:W-:Y:S01]  /*83d0*/  @P6 SHF.L.U32 R2, R91, 0x1f, RZ ;  /* 0x0000001f5b026819 */ /* 0x000fe200000006ff */
        /* <DEDUP_REMOVED lines=18> */
.L_x_128:
[----:B------:R-:W-:Y:S05]  /*8500*/  BSYNC.RECONVERGENT B0 ;  /* 0x0000000000007941 */ /* 0x000fea0003800200 */
.L_x_127:
        /* <DEDUP_REMOVED lines=17> */
[----:B------:R-:W-:Y:S04]  /*8620*/  SHF.L.U32 R5, R91, 0x1f, RZ ;  /* 0x0000001f5b057819 */ /* 0x000fe800000006ff */
[----:B------:R-:W1:Y:S02]  /*8630*/  SYNCS.PHASECHK.TRANS64.TRYWAIT P0, [R0+URZ+0x40], R5 ;  /* 0x00004005000075a7 */ /* 0x000e6400080011ff */
[----:B-1----:R-:W-:Y:S05]  /*8640*/  @!P0 BRA `(.L_x_133) ;  /* 0x0000003400708947 */ /* 0x002fea0003800000 */
.L_x_132:
[----:B------:R-:W-:Y:S05]  /*8650*/  BSYNC B0 ;  /* 0x0000000000007941 */ /* 0x000fea0003800000 */
.L_x_131:
[----:B------:R-:W-:Y:S01]  /*8660*/  ISETP.NE.AND P0, PT, R89, RZ, PT ;  /* 0x000000ff5900720c */ /* 0x000fe20003f05270 */
[----:B------:R-:W-:Y:S11]  /*8670*/  VIADD R86, R86, 0x1 ;  /* 0x0000000156567836 */ /* 0x000ff60000000000 */
[----:B------:R-:W-:Y:S01]  /*8680*/  @!UPT UIADD3 URZ, UPT, UPT, URZ, URZ, URZ ;  /* 0x000000fffffff290 */ /* 0x000fe2000fffe0ff */
[----:B-1----:R-:W-:Y:S01]  /*8690*/  @P0 IMAD.IADD R0, R74, 0x1, R2 ;  /* 0x000000014a000824 */ /* 0x002fe200078e0202 */
[----:B------:R-:W-:Y:S05]  /*86a0*/  @P0 WARPSYNC.ALL ;  /* 0x0000000000000948 */ /* 0x000fea0003800000 */
[----:B------:R-:W2:Y:S04]  /*86b0*/  @P0 LDSM.16.M88.4 R52, [R4+UR48+0x400] ;  /* 0x000400300434083b */ /* 0x000ea80008000200 */
[----:B------:R-:W3:Y:S04]  /*86c0*/  @P0 LDSM.16.M88.4 R48, [R3+0x400] ;  /* 0x000400000330083b */ /* 0x000ee80000000200 */
[----:B------:R-:W4:Y:S04]  /*86d0*/  @P0 LDSM.16.M88.4 R40, [R2+0x400] ;  /* 0x000400000228083b */ /* 0x000f280000000200 */
[----:B------:R1:W2:Y:S01]  /*86e0*/  @P0 LDSM.16.M88.4 R44, [R0+0x400] ;  /* 0x00040000002c083b */ /* 0x0002a20000000200 */
[C---:B------:R-:W-:Y:S04]  /*86f0*/  ISETP.NE.AND P0, PT, R86.reuse, 0x4, PT ;  /* 0x000000045600780c */ /* 0x040fe80003f05270 */
[----:B------:R-:W-:Y:S02]  /*8700*/  SEL R86, R86, RZ, P0 ;  /* 0x000000ff56567207 */ /* 0x000fe40000000000 */
[----:B-1----:R-:W-:Y:S04]  /*8710*/  SEL R0, RZ, 0x1, P0 ;  /* 0x00000001ff007807 */ /* 0x002fe80000000000 */
[----:B------:R-:W-:Y:S02]  /*8720*/  LOP3.LUT R91, R91, R0, RZ, 0x3c, !PT ;  /* 0x000000005b5b7212 */ /* 0x000fe400078e3cff */
.L_x_130:
[----:B------:R-:W-:Y:S05]  /*8730*/  BSYNC B1 ;  /* 0x0000000000017941 */ /* 0x000fea0003800000 */
.L_x_129:
[----:B------:R-:W-:Y:S05]  /*8740*/  VIADD R0, R34, 0x80 ;  /* 0x0000008022007836 */ /* 0x000fea0000000000 */
[----:B------:R-:W-:Y:S04]  /*8750*/  SHF.R.U32.HI R0, RZ, 0x15, R0 ;  /* 0x00000015ff007819 */ /* 0x000fe80000011600 */
[----:B------:R-:W-:Y:S11]  /*8760*/  LOP3.LUT P0, RZ, R0, 0x3, R69, 0x48, !PT ;  /* 0x0000000300ff7812 */ /* 0x000ff60007804845 */
[----:B------:R-:W-:Y:S02]  /*8770*/  @!UPT UIADD3 URZ, UPT, UPT, URZ, URZ, URZ ;  /* 0x000000fffffff290 */ /* 0x000fe4000fffe0ff */
[----:B------:R-:W-:Y:S05]  /*8780*/  @!P0 BRA `(.L_x_134) ;  /* 0x0000000000408947 */ /* 0x000fea0003800000 */
[----:B------:R-:W5:Y:S01]  /*8790*/  LDCU.64 UR8, c[0x4][0x70] ;  /* 0x01000e00ff0877ac */ /* 0x000f620008000a00 */
[----:B------:R-:W-:Y:S01]  /*87a0*/  MOV R3, 0x0 ;  /* 0x0000000000037802 */ /* 0x000fe20000000f00 */
[----:B-1----:R-:W-:Y:S02]  /*87b0*/  HFMA2 R12, -RZ, RZ, 0, 5.9604644775390625e-08 ;  /* 0x00000001ff0c7431 */ /* 0x002fe400000001ff */
[----:B------:R-:W-:Y:S02]  /*87c0*/  IMAD.MOV.U32 R8, RZ, RZ, 0x192 ;  /* 0x00000192ff087424 */ /* 0x000fe400078e00ff */
[----:B------:R-:W-:Y:S01]  /*87d0*/  IMAD.MOV.U32 R13, RZ, RZ, RZ ;  /* 0x000000ffff0d7224 */ /* 0x000fe200078e00ff */
[----:B------:R-:W1:Y:S01]  /*87e0*/  LDCU.64 UR6, c[0x4][0x78] ;  /* 0x01000f00ff0677ac */ /* 0x000e620008000a00 */
[----:B------:R-:W2:Y:S01]  /*87f0*/  LDC.64 R2, c[0x4][R3] ;  /* 0x0100000003027b82 */ /* 0x000ea20000000a00 */
[----:B------:R-:W3:Y:S01]  /*8800*/  LDCU.64 UR4, c[0x4][0x10] ;  /* 0x01000200ff0477ac */ /* 0x000ee20008000a00 */
[----:B-----5:R-:W-:Y:S01]  /*8810*/  MOV R5, UR9 ;  /* 0x0000000900057c02 */ /* 0x020fe20008000f00 */
[----:B------:R-:W-:Y:S01]  /*8820*/  IMAD.U32 R4, RZ, RZ, UR8 ;  /* 0x00000008ff047e24 */ /* 0x000fe2000f8e00ff */
[----:B-1----:R-:W-:Y:S01]  /*8830*/  MOV R7, UR7 ;  /* 0x0000000700077c02 */ /* 0x002fe20008000f00 */
[----:B------:R-:W-:Y:S01]  /*8840*/  IMAD.U32 R6, RZ, RZ, UR6 ;  /* 0x00000006ff067e24 */ /* 0x000fe2000f8e00ff */
[----:B---3--:R-:W-:Y:S01]  /*8850*/  MOV R11, UR5 ;  /* 0x00000005000b7c02 */ /* 0x008fe20008000f00 */
[----:B------:R-:W-:Y:S02]  /*8860*/  IMAD.U32 R10, RZ, RZ, UR4 ;  /* 0x00000004ff0a7e24 */ /* 0x000fe4000f8e00ff */
[----:B------:R-:W-:Y:S07]  /*8870*/  LEPC R20, `(.L_x_134) ;  /* 0x000000001014794e */ /* 0x000fee0000000000 */
[----:B--2-4-:R-:W-:Y:S05]  /*8880*/  CALL.ABS.NOINC R2 ;  /* 0x0000000002007343 */ /* 0x014fea0003c00000 */
.L_x_134:
[----:B------:R-:W-:Y:S01]  /*8890*/  ISETP.NE.AND P6, PT, R80, RZ, PT ;  /* 0x000000ff5000720c */ /* 0x000fe20003fc5270 */
[----:B------:R-:W-:Y:S05]  /*88a0*/  WARPSYNC.ALL ;  /* 0x0000000000007948 */ /* 0x000fea0003800000 */
[----:B------:R-:W-:Y:S01]  /*88b0*/  R2UR UR4, R34 ;  /* 0x00000000220472ca */ /* 0x000fe200000e0000 */
[----:B------:R-:W-:Y:S01]  /*88c0*/  IMAD.U32 R0, RZ, RZ, UR40 ;  /* 0x00000028ff007e24 */ /* 0x000fe2000f8e00ff */
[----:B--2---:R-:W-:Y:S01]  /*88d0*/  LOP3.LUT R20, R52, 0xffffe000, RZ, 0xc0, !PT ;  /* 0xffffe00034147812 */ /* 0x004fe200078ec0ff */
        /* <DEDUP_REMOVED lines=24> */
[----:B---3--:R-:W-:Y:S01]  /*8a60*/  LOP3.LUT R18, R48, 0xffffe000, RZ, 0xc0, !PT ;  /* 0xffffe00030127812 */ /* 0x008fe200078ec0ff */
[----:B------:R-:W-:Y:S01]  /*8a70*/  FFMA R37, R35, R16, R2 ;  /* 0x0000001023257223 */ /* 0x000fe20000000002 */
[----:B------:R-:W-:Y:S01]  /*8a80*/  LOP3.LUT R2, R49, 0xffffe000, RZ, 0xc0, !PT ;  /* 0xffffe00031027812 */ /* 0x000fe200078ec0ff */
[----:B------:R-:W-:Y:S01]  /*8a90*/  FMUL R7, R33, R7 ;  /* 0x0000000721077220 */ /* 0x000fe20000400000 */
[----:B----4-:R-:W-:Y:S01]  /*8aa0*/  LOP3.LUT R16, R41, 0xffffe000, RZ, 0xc0, !PT ;  /* 0xffffe00029107812 */ /* 0x010fe200078ec0ff */
        /* <DEDUP_REMOVED lines=43> */
[----:B------:R-:W-:Y:S02]  /*8d60*/  F2FP.TF32.F32.PACK_B R15, R15 ;  /* 0x0000000fff0f723e */ /* 0x000fe400024050ff */
[----:B------:R-:W-:Y:S02]  /*8d70*/  LEA R0, R86, UR48, 0x3 ;  /* 0x0000003056007c11 */ /* 0x000fe4000f8e18ff */
[----:B------:R-:W-:Y:S01]  /*8d80*/  @P6 SHF.L.U32 R2, R91, 0x1f, RZ ;  /* 0x0000001f5b026819 */ /* 0x000fe200000006ff */
        /* <DEDUP_REMOVED lines=10> */
[----:B------:R-:W-:Y:S02]  /*8e30*/  UIADD3 UR8, UP0, UPT, UR52, 0x680, URZ ;  /* 0x0000068034087890 */ /* 0x000fe4000ff1e0ff */
[----:B------:R-:W-:Y:S02]  /*8e40*/  UIADD3 UR5, UPT, UPT, UR41, 0x80, URZ ;  /* 0x0000008029057890 */ /* 0x000fe4000fffe0ff */
[----:B------:R-:W-:Y:S01]  /*8e50*/  MOV R70, UR10 ;  /* 0x0000000a00467c02 */ /* 0x000fe20008000f00 */
[----:B------:R-:W-:Y:S01]  /*8e60*/  UIADD3.X UR9, UPT, UPT, URZ, UR53, URZ, UP0, !UPT ;  /* 0x00000035ff097290 */ /* 0x000fe200087fe4ff */
[----:B------:R-:W-:Y:S02]  /*8e70*/  UMOV UR6, UR42 ;  /* 0x0000002a00067c82 */ /* 0x000fe40008000000 */
[----:B------:R-:W-:Y:S01]  /*8e80*/  R2UR UR4, R70 ;  /* 0x00000000460472ca */ /* 0x000fe200000e0000 */
[----:B------:R-:W-:Y:S11]  /*8e90*/  UMOV UR7, UR36 ;  /* 0x0000002400077c82 */ /* 0x000ff60008000000 */
[----:B------:R-:W-:Y:S01]  /*8ea0*/  @!UPT UIADD3 URZ, UPT, UPT, URZ, URZ, URZ ;  /* 0x000000fffffff290 */ /* 0x000fe2000fffe0ff */
[----:B------:R2:W-:Y:S01]  /*8eb0*/  UTMASTG.3D [UR4], [UR8] ;  /* 0x00000004080073b5 */ /* 0x0005e20008010000 */
[----:B------:R0:W-:Y:S01]  /*8ec0*/  UTMACMDFLUSH ;  /* 0x00000000000079b7 */ /* 0x0001e20000000000 */
[----:B--2---:R-:W-:Y:S04]  /*8ed0*/  DEPBAR.LE SB0, 0x1 ;  /* 0x000080400000791a */ /* 0x004fe80000000000 */
.L_x_136:
[----:B------:R-:W-:Y:S05]  /*8ee0*/  BSYNC.RECONVERGENT B0 ;  /* 0x0000000000007941 */ /* 0x000fea0003800200 */
.L_x_135:
        /* <DEDUP_REMOVED lines=20> */
.L_x_140:
[----:B------:R-:W-:Y:S05]  /*9030*/  BSYNC B0 ;  /* 0x0000000000007941 */ /* 0x000fea0003800000 */
.L_x_139:
        /* <DEDUP_REMOVED lines=13> */
.L_x_138:
[----:B------:R-:W-:Y:S05]  /*9110*/  BSYNC B1 ;  /* 0x0000000000017941 */ /* 0x000fea0003800000 */
.L_x_137:
        /* <DEDUP_REMOVED lines=21> */
.L_x_142:
        /* <DEDUP_REMOVED lines=98> */
.L_x_144:
[----:B------:R-:W-:Y:S05]  /*9890*/  BSYNC.RECONVERGENT B0 ;  /* 0x0000000000007941 */ /* 0x000fea0003800200 */
.L_x_143:
        /* <DEDUP_REMOVED lines=20> */
.L_x_148:
[----:B------:R-:W-:Y:S05]  /*99e0*/  BSYNC B0 ;  /* 0x0000000000007941 */ /* 0x000fea0003800000 */
.L_x_147:
        /* <DEDUP_REMOVED lines=13> */
.L_x_146:
[----:B------:R-:W-:Y:S05]  /*9ac0*/  BSYNC B1 ;  /* 0x0000000000017941 */ /* 0x000fea0003800000 */
.L_x_145:
        /* <DEDUP_REMOVED lines=21> */
.L_x_150:
        /* <DEDUP_REMOVED lines=98> */
.L_x_152:
[----:B------:R-:W-:Y:S05]  /*a240*/  BSYNC.RECONVERGENT B0 ;  /* 0x0000000000007941 */ /* 0x000fea0003800200 */
.L_x_151:
        /* <DEDUP_REMOVED lines=12> */
[----:B------:R-:W-:Y:S04]  /*a310*/  @P1 IMAD R86, R86, 0x2000, R87 ;  /* 0x0000200056561824 */ /* 0x000fe800078e0257 */
[----:B------:R-:W-:Y:S05]  /*a320*/  @P1 VIADD R2, R86, UR48 ;  /* 0x0000003056021c36 */ /* 0x000fea0008000000 */
[----:B------:R-:W-:Y:S01]  /*a330*/  @P1 IADD3 R90, PT, PT, R90, R2, RZ ;  /* 0x000000025a5a1210 */ /* 0x000fe20007ffe0ff */
[----:B------:R-:W-:Y:S01]  /*a340*/  @P1 IMAD.IADD R2, R74, 0x1, R2 ;  /* 0x000000014a021824 */ /* 0x000fe200078e0202 */
[----:B------:R-:W-:Y:S06]  /*a350*/  @P0 BRA `(.L_x_156) ;  /* 0x00000000000c0947 */ /* 0x000fec0003800000 */
[----:B------:R-:W-:Y:S04]  /*a360*/  SHF.L.U32 R91, R91, 0x1f, RZ ;  /* 0x0000001f5b5b7819 */ /* 0x000fe800000006ff */
[----:B------:R-:W2:Y:S02]  /*a370*/  SYNCS.PHASECHK.TRANS64.TRYWAIT P0, [R0+URZ+0x40], R91 ;  /* 0x0000405b000075a7 */ /* 0x000ea400080011ff */
[----:B--2---:R-:W-:Y:S05]  /*a380*/  @!P0 BRA `(.L_x_157) ;  /* 0x00000018005c8947 */ /* 0x004fea0003800000 */
.L_x_156:
[----:B------:R-:W-:Y:S05]  /*a390*/  BSYNC B0 ;  /* 0x0000000000007941 */ /* 0x000fea0003800000 */
.L_x_155:
[----:B------:R-:W-:Y:S11]  /*a3a0*/  ISETP.NE.AND P0, PT, R89, RZ, PT ;  /* 0x000000ff5900720c */ /* 0x000ff60003f05270 */
[----:B------:R-:W-:Y:S02]  /*a3b0*/  @!UPT UIADD3 URZ, UPT, UPT, URZ, URZ, URZ ;  /* 0x000000fffffff290 */ /* 0x000fe4000fffe0ff */
[----:B--2---:R-:W-:Y:S01]  /*a3c0*/  @P0 IADD3 R0, PT, PT, R74, R90, RZ ;  /* 0x0000005a4a000210 */ /* 0x004fe20007ffe0ff */
[----:B------:R-:W-:Y:S05]  /*a3d0*/  @P0 WARPSYNC.ALL ;  /* 0x0000000000000948 */ /* 0x000fea0003800000 */
[----:B------:R2:W3:Y:S04]  /*a3e0*/  @P0 LDSM.16.M88.4 R52, [R86+UR48+0x400] ;  /* 0x000400305634083b */ /* 0x0004e80008000200 */
[----:B------:R2:W4:Y:S04]  /*a3f0*/  @P0 LDSM.16.M88.4 R48, [R2+0x400] ;  /* 0x000400000230083b */ /* 0x0005280000000200 */
[----:B------:R2:W1:Y:S04]  /*a400*/  @P0 LDSM.16.M88.4 R40, [R90+0x400] ;  /* 0x000400005a28083b */ /* 0x0004680000000200 */
[----:B------:R2:W1:Y:S02]  /*a410*/  @P0 LDSM.16.M88.4 R44, [R0+0x400] ;  /* 0x00040000002c083b */ /* 0x0004640000000200 */
.L_x_154:
[----:B------:R-:W-:Y:S05]  /*a420*/  BSYNC B1 ;  /* 0x0000000000017941 */ /* 0x000fea0003800000 */
.L_x_153:
        /* <DEDUP_REMOVED lines=21> */
.L_x_158:
[----:B------:R-:W-:Y:S01]  /*a580*/  ISETP.NE.AND P0, PT, R76, RZ, PT ;  /* 0x000000ff4c00720c */ /* 0x000fe20003f05270 */
[----:B------:R-:W-:Y:S05]  /*a590*/  WARPSYNC.ALL ;  /* 0x0000000000007948 */ /* 0x000fea0003800000 */
[----:B------:R-:W-:Y:S01]  /*a5a0*/  R2UR UR4, R34 ;  /* 0x00000000220472ca */ /* 0x000fe200000e0000 */
[----:B------:R-:W-:Y:S01]  /*a5b0*/  BSSY.RECONVERGENT B0, `(.L_x_159) ;  /* 0x000005c000007945 */ /* 0x000fe20003800200 */
[----:B------:R-:W-:Y:S02]  /*a5c0*/  R2UR UR5, R83 ;  /* 0x00000000530572ca */ /* 0x000fe400000e0000 */
[----:B---3--:R-:W-:Y:S02]  /*a5d0*/  LOP3.LUT R0, R52, 0xffffe000, RZ, 0xc0, !PT ;  /* 0xffffe00034007812 */ /* 0x008fe400078ec0ff */
[----:B------:R-:W-:Y:S02]  /*a5e0*/  LOP3.LUT R2, R53, 0xffffe000, RZ, 0xc0, !PT ;  /* 0xffffe00035027812 */ /* 0x000fe400078ec0ff */
[----:B------:R-:W-:Y:S02]  /*a5f0*/  LOP3.LUT R3, R54, 0xffffe000, RZ, 0xc0, !PT ;  /* 0xffffe00036037812 */ /* 0x000fe400078ec0ff */
[----:B------:R-:W-:Y:S02]  /*a600*/  LOP3.LUT R20, R55, 0xffffe000, RZ, 0xc0, !PT ;  /* 0xffffe00037147812 */ /* 0x000fe400078ec0ff */
[----:B----4-:R-:W-:Y:S01]  /*a610*/  LOP3.LUT R21, R48, 0xffffe000, RZ, 0xc0, !PT ;  /* 0xffffe00030157812 */ /* 0x010fe200078ec0ff */
[----:B-1----:R-:W1:Y:S01]  /*a620*/  LDTM.16dp128bit.x8 R4, tmem[UR4+0xe0] ;  /* 0x0000e004000479ee */ /* 0x002e620008180000 */
[----:B------:R-:W-:Y:S01]  /*a630*/  LOP3.LUT R34, R49, 0xffffe000, RZ, 0xc0, !PT ;  /* 0xffffe00031227812 */ /* 0x000fe200078ec0ff */
[----:B------:R-:W-:Y:S01]  /*a640*/  UIADD3 UR5, UPT, UPT, UR5, 0xd0, URZ ;  /* 0x000000d005057890 */ /* 0x000fe2000fffe0ff */
[----:B------:R-:W-:Y:S01]  /*a650*/  LOP3.LUT R36, R50, 0xffffe000, RZ, 0xc0, !PT ;  /* 0xffffe00032247812 */ /* 0x000fe200078ec0ff */
[----:B------:R-:W-:Y:S01]  /*a660*/  NOP ;  /* 0x0000000000007918 */ /* 0x000fe20000000000 */
[----:B------:R-:W-:Y:S01]  /*a670*/  LOP3.LUT R37, R51, 0xffffe000, RZ, 0xc0, !PT ;  /* 0xffffe00033257812 */ /* 0x000fe200078ec0ff */
[----:B------:R-:W-:Y:S01]  /*a680*/  UPRMT UR5, UR37, 0x654, UR5 ;  /* 0x0000065425057896 */ /* 0x000fe20008000005 */
[----:B------:R-:W-:Y:S02]  /*a690*/  LOP3.LUT R38, R40, 0xffffe000, RZ, 0xc0, !PT ;  /* 0xffffe00028267812 */ /* 0x000fe400078ec0ff */
[----:B------:R-:W-:Y:S02]  /*a6a0*/  LOP3.LUT R39, R41, 0xffffe000, RZ, 0xc0, !PT ;  /* 0xffffe00029277812 */ /* 0x000fe400078ec0ff */
[----:B------:R-:W-:Y:S02]  /*a6b0*/  LOP3.LUT R40, R42, 0xffffe000, RZ, 0xc0, !PT ;  /* 0xffffe0002a287812 */ /* 0x000fe400078ec0ff */
[----:B------:R-:W-:Y:S02]  /*a6c0*/  LOP3.LUT R41, R43, 0xffffe000, RZ, 0xc0, !PT ;  /* 0xffffe0002b297812 */ /* 0x000fe400078ec0ff */
[----:B------:R-:W-:Y:S01]  /*a6d0*/  LOP3.LUT R42, R44, 0xffffe000, RZ, 0xc0, !PT ;  /* 0xffffe0002c2a7812 */ /* 0x000fe200078ec0ff */
[----:B-1----:R-:W-:Y:S01]  /*a6e0*/  SYNCS.ARRIVE.TRANS64.RED.A1T0 RZ, [UR5], RZ ;  /* 0x000000ffffff79a7 */ /* 0x002fe20008100405 */
[----:B------:R-:W-:Y:S02]  /*a6f0*/  LOP3.LUT R43, R45, 0xffffe000, RZ, 0xc0, !PT ;  /* 0xffffe0002d2b7812 */ /* 0x000fe400078ec0ff */
[----:B------:R-:W-:Y:S02]  /*a700*/  LOP3.LUT R44, R46, 0xffffe000, RZ, 0xc0, !PT ;  /* 0xffffe0002e2c7812 */ /* 0x000fe400078ec0ff */
[----:B------:R-:W-:Y:S01]  /*a710*/  LOP3.LUT R45, R47, 0xffffe000, RZ, 0xc0, !PT ;  /* 0xffffe0002f2d7812 */ /* 0x000fe200078ec0ff */
[C---:B------:R-:W-:Y:S01]  /*a720*/  FMUL R4, R33.reuse, R4 ;  /* 0x0000000421047220 */ /* 0x040fe20000400000 */
[C---:B------:R-:W-:Y:S01]  /*a730*/  FMUL R5, R33.reuse, R5 ;  /* 0x0000000521057220 */ /* 0x040fe20000400000 */
[C---:B------:R-:W-:Y:S01]  /*a740*/  FMUL R6, R33.reuse, R6 ;  /* 0x0000000621067220 */ /* 0x040fe20000400000 */
[----:B------:R-:W-:Y:S01]  /*a750*/  FMUL R7, R33, R7 ;  /* 0x0000000721077220 */ /* 0x000fe20000400000 */
[----:B------:R-:W-:Y:S01]  /*a760*/  FFMA R4, R35, R0, R4 ;  /* 0x0000000023047223 */ /* 0x000fe20000000004 */
[----:B------:R-:W-:Y:S01]  /*a770*/  FMUL R8, R33, R8 ;  /* 0x0000000821087220 */ /* 0x000fe20000400000 */
[----:B------:R-:W-:Y:S01]  /*a780*/  FFMA R5, R35, R2, R5 ;  /* 0x0000000223057223 */ /* 0x000fe20000000005 */
[----:B------:R-:W-:Y:S01]  /*a790*/  FMUL R9, R33, R9 ;  /* 0x0000000921097220 */ /* 0x000fe20000400000 */
[----:B------:R-:W-:Y:S01]  /*a7a0*/  FFMA R6, R35, R3, R6 ;  /* 0x0000000323067223 */ /* 0x000fe20000000006 */
[----:B------:R-:W-:Y:S01]  /*a7b0*/  F2FP.TF32.F32.PACK_B R4, R4 ;  /* 0x00000004ff04723e */ /* 0x000fe200024050ff */
[----:B------:R-:W-:Y:S01]  /*a7c0*/  FMUL R10, R33, R10 ;  /* 0x0000000a210a7220 */ /* 0x000fe20000400000 */
[----:B------:R-:W-:Y:S01]  /*a7d0*/  F2FP.TF32.F32.PACK_B R5, R5 ;  /* 0x00000005ff05723e */ /* 0x000fe200024050ff */
[----:B------:R-:W-:Y:S01]  /*a7e0*/  FFMA R7, R35, R20, R7 ;  /* 0x0000001423077223 */ /* 0x000fe20000000007 */
[----:B------:R-:W-:Y:S01]  /*a7f0*/  FMUL R11, R33, R11 ;  /* 0x0000000b210b7220 */ /* 0x000fe20000400000 */
        /* <DEDUP_REMOVED lines=8> */
[----:B------:R-:W-:Y:S01]  /*a880*/  F2FP.TF32.F32.PACK_B R6, R6 ;  /* 0x00000006ff06723e */ /* 0x000fe200024050ff */
[----:B------:R-:W-:Y:S01]  /*a890*/  FFMA R12, R35, R38, R12 ;  /* 0x00000026230c7223 */ /* 0x000fe2000000000c */
[----:B------:R-:W-:Y:S01]  /*a8a0*/  F2FP.TF32.F32.PACK_B R7, R7 ;  /* 0x00000007ff07723e */ /* 0x000fe200024050ff */
[----:B------:R-:W-:Y:S01]  /*a8b0*/  FMUL R16, R33, R16 ;  /* 0x0000001021107220 */ /* 0x000fe20000400000 */
[----:B------:R-:W-:Y:S01]  /*a8c0*/  FFMA R13, R35, R39, R13 ;  /* 0x00000027230d7223 */ /* 0x000fe2000000000d */
[----:B------:R-:W-:Y:S01]  /*a8d0*/  FMUL R17, R33, R17 ;  /* 0x0000001121117220 */ /* 0x000fe20000400000 */
[----:B------:R-:W-:Y:S01]  /*a8e0*/  FFMA R14, R35, R40, R14 ;  /* 0x00000028230e7223 */ /* 0x000fe2000000000e */
[----:B------:R1:W-:Y:S01]  /*a8f0*/  STSM.16.M88.4 [R82+0x6400], R4 ;  /* 0x0064000452007844 */ /* 0x0003e20000000200 */
[----:B------:R-:W-:Y:S01]  /*a900*/  FMUL R18, R33, R18 ;  /* 0x0000001221127220 */ /* 0x000fe20000400000 */
[----:B------:R-:W-:Y:S01]  /*a910*/  FFMA R15, R35, R41, R15 ;  /* 0x00000029230f7223 */ /* 0x000fe2000000000f */
[----:B------:R-:W-:Y:S01]  /*a920*/  FMUL R19, R33, R19 ;  /* 0x0000001321137220 */ /* 0x000fe20000400000 */
[----:B------:R-:W-:Y:S01]  /*a930*/  F2FP.TF32.F32.PACK_B R8, R8 ;  /* 0x00000008ff08723e */ /* 0x000fe200024050ff */
[C---:B------:R-:W-:Y:S01]  /*a940*/  FFMA R16, R35.reuse, R42, R16 ;  /* 0x0000002a23107223 */ /* 0x040fe20000000010 */
[----:B------:R-:W-:Y:S01]  /*a950*/  F2FP.TF32.F32.PACK_B R9, R9 ;  /* 0x00000009ff09723e */ /* 0x000fe200024050ff */
[C---:B------:R-:W-:Y:S01]  /*a960*/  FFMA R17, R35.reuse, R43, R17 ;  /* 0x0000002b23117223 */ /* 0x040fe20000000011 */
[----:B------:R-:W-:Y:S01]  /*a970*/  F2FP.TF32.F32.PACK_B R10, R10 ;  /* 0x0000000aff0a723e */ /* 0x000fe200024050ff */
[C---:B------:R-:W-:Y:S01]  /*a980*/  FFMA R18, R35.reuse, R44, R18 ;  /* 0x0000002c23127223 */ /* 0x040fe20000000012 */
[----:B------:R-:W-:Y:S01]  /*a990*/  F2FP.TF32.F32.PACK_B R11, R11 ;  /* 0x0000000bff0b723e */ /* 0x000fe200024050ff */
[----:B------:R-:W-:Y:S01]  /*a9a0*/  FFMA R19, R35, R45, R19 ;  /* 0x0000002d23137223 */ /* 0x000fe20000000013 */
[----:B------:R-:W-:Y:S02]  /*a9b0*/  F2FP.TF32.F32.PACK_B R12, R12 ;  /* 0x0000000cff0c723e */ /* 0x000fe400024050ff */
[----:B------:R-:W-:Y:S01]  /*a9c0*/  F2FP.TF32.F32.PACK_B R13, R13 ;  /* 0x0000000dff0d723e */ /* 0x000fe200024050ff */
[----:B------:R1:W-:Y:S01]  /*a9d0*/  STSM.16.M88.4 [R81+0x6400], R8 ;  /* 0x0064000851007844 */ /* 0x0003e20000000200 */
[----:B------:R-:W-:Y:S02]  /*a9e0*/  F2FP.TF32.F32.PACK_B R14, R14 ;  /* 0x0000000eff0e723e */ /* 0x000fe400024050ff */
[----:B------:R-:W-:Y:S02]  /*a9f0*/  F2FP.TF32.F32.PACK_B R15, R15 ;  /* 0x0000000fff0f723e */ /* 0x000fe400024050ff */
[----:B------:R-:W-:Y:S02]  /*aa00*/  F2FP.TF32.F32.PACK_B R16, R16 ;  /* 0x00000010ff10723e */ /* 0x000fe400024050ff */
[----:B------:R-:W-:Y:S01]  /*aa10*/  F2FP.TF32.F32.PACK_B R17, R17 ;  /* 0x00000011ff11723e */ /* 0x000fe200024050ff */
[----:B------:R1:W-:Y:S01]  /*aa20*/  STSM.16.M88.4 [R84+0x6000], R12 ;  /* 0x0060000c54007844 */ /* 0x0003e20000000200 */
[----:B------:R-:W-:Y:S02]  /*aa30*/  F2FP.TF32.F32.PACK_B R18, R18 ;  /* 0x00000012ff12723e */ /* 0x000fe400024050ff */
[----:B------:R-:W-:Y:S05]  /*aa40*/  F2FP.TF32.F32.PACK_B R19, R19 ;  /* 0x00000013ff13723e */ /* 0x000fea00024050ff */
        /* <DEDUP_REMOVED lines=18> */
.L_x_160:
[----:B------:R-:W-:Y:S05]  /*ab70*/  BSYNC.RECONVERGENT B0 ;  /* 0x0000000000007941 */ /* 0x000fea0003800200 */
.L_x_159:
[----:B------:R-:W-:Y:S01]  /*ab80*/  BAR.SYNC.DEFER_BLOCKING 0x1, 0x80 ;  /* 0x0042000000007b1d */ /* 0x000fe20000010000 */
[----:B------:R-:W-:Y:S01]  /*ab90*/  UISETP.NE.AND UP0, UPT, UR49, -0x8, UPT ;  /* 0xfffffff83100788c */ /* 0x000fe2000bf05270 */
[----:B------:R-:W-:Y:S08]  /*aba0*/  IADD3 R31, PT, PT, R31, 0x1, RZ ;  /* 0x000000011f1f7810 */ /* 0x000ff00007ffe0ff */
[----:B------:R-:W-:Y:S05]  /*abb0*/  BRA.U !UP0, `(.L_x_161) ;  /* 0x0000000108287547 */ /* 0x000fea000b800000 */
[----:B------:R-:W-:Y:S01]  /*abc0*/  ISETP.NE.AND P0, PT, R80, RZ, PT ;  /* 0x000000ff5000720c */ /* 0x000fe20003f05270 */
[----:B------:R-:W-:Y:S01]  /*abd0*/  IMAD.U32 R2, RZ, RZ, UR51 ;  /* 0x00000033ff027e24 */ /* 0x000fe2000f8e00ff */
[----:B------:R-:W-:Y:S01]  /*abe0*/  UIADD3 UR51, UPT, UPT, UR51, 0x1, URZ ;  /* 0x0000000133337890 */ /* 0x000fe2000fffe0ff */
[----:B------:R-:W-:Y:S03]  /*abf0*/  IMAD.U32 R0, RZ, RZ, UR37 ;  /* 0x00000025ff007e24 */ /* 0x000fe6000f8e00ff */
[----:B------:R-:W-:Y:S04]  /*ac00*/  UISETP.NE.AND UP0, UPT, UR51, 0x4, UPT ;  /* 0x000000043300788c */ /* 0x000fe8000bf05270 */
[----:B------:R-:W-:Y:S03]  /*ac10*/  USEL UR51, UR51, URZ, UP0 ;  /* 0x000000ff33337287 */ /* 0x000fe60008000000 */
[----:B------:R-:W-:Y:S05]  /*ac20*/  @P0 LEA R2, R2, UR48, 0x3 ;  /* 0x0000003002020c11 */ /* 0x000fea000f8e18ff */
[----:B------:R-:W-:Y:S05]  /*ac30*/  @P0 VIADD R2, R2, 0x60 ;  /* 0x0000006002020836 */ /* 0x000fea0000000000 */
[----:B------:R-:W-:Y:S04]  /*ac40*/  @P0 PRMT R0, R0, 0x654, R2 ;  /* 0x0000065400000816 */ /* 0x000fe80000000002 */
[----:B------:R2:W-:Y:S03]  /*ac50*/  @P0 SYNCS.ARRIVE.TRANS64.RED.A1T0 RZ, [R0+URZ], RZ ;  /* 0x000000ff00ff09a7 */ /* 0x0005e600081004ff */
.L_x_161:
[----:B------:R-:W-:Y:S01]  /*ac60*/  ISETP.NE.AND P2, PT, R77, RZ, PT ;  /* 0x000000ff4d00720c */ /* 0x000fe20003f45270 */
[----:B------:R-:W-:Y:S01]  /*ac70*/  UIADD3 UR49, UPT, UPT, UR49, 0x8, URZ ;  /* 0x0000000831317890 */ /* 0x000fe2000fffe0ff */
[----:B------:R-:W-:Y:S01]  /*ac80*/  ISETP.NE.AND P0, PT, R79, 0x2, PT ;  /* 0x000000024f00780c */ /* 0x000fe20003f05270 */
[----:B-1----:R-:W-:Y:S01]  /*ac90*/  IMAD.IADD R14, R29, 0x1, R62 ;  /* 0x000000011d0e7824 */ /* 0x002fe200078e023e */
[----:B------:R-:W-:Y:S01]  /*aca0*/  ISETP.NE.AND P1, PT, R31, 0x4, PT ;  /* 0x000000041f00780c */ /* 0x000fe20003f25270 */
[----:B------:R-:W-:Y:S01]  /*acb0*/  IMAD.IADD R15, R30, 0x1, R63 ;  /* 0x000000011e0f7824 */ /* 0x000fe200078e023f */
[----:B------:R-:W-:Y:S02]  /*acc0*/  SEL R2, RZ, 0x1, P0 ;  /* 0x00000001ff027807 */ /* 0x000fe40000000000 */
[----:B--2---:R-:W-:Y:S02]  /*acd0*/  SEL R0, RZ, 0x1, P1 ;  /* 0x00000001ff007807 */ /* 0x004fe40000800000 */
[----:B------:R-:W-:Y:S02]  /*ace0*/  LOP3.LUT R72, R72, R2, RZ, 0x3c, !PT ;  /* 0x0000000248487212 */ /* 0x000fe400078e3cff */
[----:B------:R-:W-:Y:S02]  /*acf0*/  LOP3.LUT R73, R73, R0, RZ, 0x3c, !PT ;  /* 0x0000000049497212 */ /* 0x000fe400078e3cff */
[----:B------:R-:W-:Y:S02]  /*ad00*/  @P2 R2UR UR36, R71 ;  /* 0x00000000472422ca */ /* 0x000fe400000e0000 */
[----:B------:R-:W-:Y:S02]  /*ad10*/  SEL R79, R79, RZ, P0 ;  /* 0x000000ff4f4f7207 */ /* 0x000fe40000000000 */
[----:B------:R-:W-:Y:S01]  /*ad20*/  SEL R31, R31, RZ, P1 ;  /* 0x000000ff1f1f7207 */ /* 0x000fe20000800000 */
[----:B------:R-:W-:Y:S10]  /*ad30*/  @P2 BRA `(.L_x_162) ;  /* 0xffffffa400502947 */ /* 0x000ff4000383ffff */
[----:B------:R-:W-:-:S09]  /*ad40*/  UISETP.NE.AND UP0, UPT, UR50, URZ, UPT ;  /* 0x000000ff3200728c */ /* 0x000fd2000bf05270 */
[----:B------:R-:W-:Y:S05]  /*ad50*/  BRA.U !UP0, `(.L_x_163) ;  /* 0x0000000108487547 */ /* 0x000fea000b800000 */
[----:B------:R-:W1:Y:S02]  /*ad60*/  LDCU.64 UR4, c[0x0][0x890] ;  /* 0x00011200ff0477ac */ /* 0x000e640008000a00 */
[----:B-1----:R-:W-:-:S04]  /*ad70*/  UISETP.NE.U32.AND UP0, UPT, UR4, URZ, UPT ;  /* 0x000000ff0400728c */ /* 0x002fc8000bf05070 */
[----:B------:R-:W-:-:S09]  /*ad80*/  UISETP.NE.AND.EX UP0, UPT, UR5, URZ, UPT, UP0 ;  /* 0x000000ff0500728c */ /* 0x000fd2000bf05300 */
[----:B------:R-:W-:Y:S05]  /*ad90*/  BRA.U UP0, `(.L_x_164) ;  /* 0x00000001000c7547 */ /* 0x000fea000b800000 */
[----:B------:R-:W-:-:S13]  /*ada0*/  FSETP.NEU.AND P0, PT, R35, RZ, PT ;  /* 0x000000ff2300720b */ /* 0x000fda0003f0d000 */
[----:B------:R-:W-:Y:S05]  /*adb0*/  @!P0 EXIT ;  /* 0x000000000000894d */ /* 0x000fea0003800000 */
[----:B------:R-:W-:Y:S05]  /*adc0*/  BRA `(.L_x_163) ;  /* 0x00000000002c7947 */ /* 0x000fea0003800000 */
.L_x_164:
[----:B------:R-:W-:Y:S01]  /*add0*/  ISETP.NE.AND P0, PT, R78, RZ, PT ;  /* 0x000000ff4e00720c */ /* 0x000fe20003f05270 */
[----:B------:R-:W-:-:S12]  /*ade0*/  BSSY.RECONVERGENT B0, `(.L_x_163) ;  /* 0x0000009000007945 */ /* 0x000fd80003800200 */
[----:B------:R-:W-:Y:S05]  /*adf0*/  @P0 BRA `(.L_x_165) ;  /* 0x0000000000140947 */ /* 0x000fea0003800000 */
[----:B------:R-:W1:Y:S02]  /*ae00*/  LDCU.64 UR4, c[0x0][0x888] ;  /* 0x00011100ff0477ac */ /* 0x000e640008000a00 */
[----:B-1----:R-:W-:-:S04]  /*ae10*/  ISETP.NE.U32.AND P0, PT, RZ, UR4, PT ;  /* 0x00000004ff007c0c */ /* 0x002fc8000bf05070 */
[----:B------:R-:W-:-:S13]  /*ae20*/  ISETP.NE.AND.EX P0, PT, RZ, UR5, PT, P0 ;  /* 0x00000005ff007c0c */ /* 0x000fda000bf05300 */
[----:B------:R-:W-:Y:S05]  /*ae30*/  @!P0 EXIT ;  /* 0x000000000000894d */ /* 0x000fea0003800000 */
[----:B------:R-:W-:Y:S05]  /*ae40*/  BRA `(.L_x_166) ;  /* 0x0000000000087947 */ /* 0x000fea0003800000 */
.L_x_165:
[----:B------:R-:W-:-:S13]  /*ae50*/  FSETP.NEU.AND P0, PT, R35, RZ, PT ;  /* 0x000000ff2300720b */ /* 0x000fda0003f0d000 */
[----:B------:R-:W-:Y:S05]  /*ae60*/  @!P0 EXIT ;  /* 0x000000000000894d */ /* 0x000fea0003800000 */
.L_x_166:
[----:B------:R-:W-:Y:S05]  /*ae70*/  BSYNC.RECONVERGENT B0 ;  /* 0x0000000000007941 */ /* 0x000fea0003800200 */
.L_x_163:
[----:B------:R-:W-:Y:S01]  /*ae80*/  ULEA UR4, UR51, UR48, 0x3 ;  /* 0x0000003033047291 */ /* 0x000fe2000f8e18ff */
[----:B------:R-:W-:-:S04]  /*ae90*/  DEPBAR.LE SB0, 0x0 ;  /* 0x000080000000791a */ /* 0x000fc80000000000 */
[----:B------:R-:W-:-:S04]  /*aea0*/  UIADD3 UR4, UPT, UPT, UR4, 0x60, URZ ;  /* 0x0000006004047890 */ /* 0x000fc8000fffe0ff */
[----:B------:R-:W-:-:S09]  /*aeb0*/  UPRMT UR4, UR37, 0x654, UR4 ;  /* 0x0000065425047896 */ /* 0x000fd20008000004 */
[----:B------:R-:W-:Y:S01]  /*aec0*/  SYNCS.ARRIVE.TRANS64.RED.A1T0 RZ, [UR4], RZ ;  /* 0x000000ffffff79a7 */ /* 0x000fe20008100404 */
[----:B------:R-:W-:Y:S05]  /*aed0*/  EXIT ;  /* 0x000000000000794d */ /* 0x000fea0003800000 */
.L_x_19:
[----:B--2---:R2:W1:Y:S02]  /*aee0*/  SYNCS.PHASECHK.TRANS64.TRYWAIT P0, [R2+URZ+0x100], R3 ;  /* 0x00010003020075a7 */ /* 0x00446400080011ff */
[----:B-1----:R-:W-:Y:S05]  /*aef0*/  @!P0 NANOSLEEP.SYNCS 0x989680 ;  /* 0x009896800000895d */ /* 0x002fea0003900000 */
[----:B------:R-:W1:Y:S02]  /*af00*/  @!P0 SYNCS.PHASECHK.TRANS64 P0, [R2+URZ+0x100], R3 ;  /* 0x00010003020085a7 */ /* 0x000e6400080010ff */
[----:B-1----:R-:W-:Y:S05]  /*af10*/  @!P0 BRA `(.L_x_19) ;  /* 0xfffffffc00f08947 */ /* 0x002fea000383ffff */
[----:B------:R-:W-:Y:S05]  /*af20*/  BRA `(.L_x_167) ;  /* 0xffffff6400ac7947 */ /* 0x000fea000383ffff */
.L_x_22:
[----:B-1----:R-:W-:-:S07]  /*af30*/  MOV R2, UR33 ;  /* 0x0000002100027c02 */ /* 0x002fce0008000f00 */
.L_x_168:
[----:B-1----:R1:W2:Y:S02]  /*af40*/  SYNCS.PHASECHK.TRANS64.TRYWAIT P0, [R2+URZ+0x20], R4 ;  /* 0x00002004020075a7 */ /* 0x0022a400080011ff */
[----:B--2---:R-:W-:Y:S05]  /*af50*/  @!P0 NANOSLEEP.SYNCS 0x989680 ;  /* 0x009896800000895d */ /* 0x004fea0003900000 */
[----:B------:R-:W2:Y:S02]  /*af60*/  @!P0 SYNCS.PHASECHK.TRANS64 P0, [R2+URZ+0x20], R4 ;  /* 0x00002004020085a7 */ /* 0x000ea400080010ff */
[----:B--2---:R-:W-:Y:S05]  /*af70*/  @!P0 BRA `(.L_x_168) ;  /* 0xfffffffc00f08947 */ /* 0x004fea000383ffff */
[----:B------:R-:W-:Y:S05]  /*af80*/  BRA `(.L_x_21) ;  /* 0xffffff6400fc7947 */ /* 0x000fea000383ffff */
.L_x_28:
[----:B-1----:R-:W-:-:S07]  /*af90*/  MOV R2, UR17 ;  /* 0x0000001100027c02 */ /* 0x002fce0008000f00 */
.L_x_169:
[----:B-1----:R1:W2:Y:S02]  /*afa0*/  SYNCS.PHASECHK.TRANS64.TRYWAIT P0, [R2+URZ+0x20], R4 ;  /* 0x00002004020075a7 */ /* 0x0022a400080011ff */
[----:B--2---:R-:W-:Y:S05]  /*afb0*/  @!P0 NANOSLEEP.SYNCS 0x989680 ;  /* 0x009896800000895d */ /* 0x004fea0003900000 */
[----:B------:R-:W2:Y:S02]  /*afc0*/  @!P0 SYNCS.PHASECHK.TRANS64 P0, [R2+URZ+0x20], R4 ;  /* 0x00002004020085a7 */ /* 0x000ea400080010ff */
[----:B--2---:R-:W-:Y:S05]  /*afd0*/  @!P0 BRA `(.L_x_169) ;  /* 0xfffffffc00f08947 */ /* 0x004fea000383ffff */
[----:B------:R-:W-:Y:S05]  /*afe0*/  BRA `(.L_x_27) ;  /* 0xffffff6800a47947 */ /* 0x000fea000383ffff */
.L_x_32:
[----:B-1----:R1:W2:Y:S02]  /*aff0*/  SYNCS.PHASECHK.TRANS64.TRYWAIT P0, [R2+URZ+0x90], R3 ;  /* 0x00009003020075a7 */ /* 0x0022a400080011ff */
[----:B--2---:R-:W-:Y:S05]  /*b000*/  @!P0 NANOSLEEP.SYNCS 0x989680 ;  /* 0x009896800000895d */ /* 0x004fea0003900000 */
[----:B------:R-:W2:Y:S02]  /*b010*/  @!P0 SYNCS.PHASECHK.TRANS64 P0, [R2+URZ+0x90], R3 ;  /* 0x00009003020085a7 */ /* 0x000ea400080010ff */
[----:B--2---:R-:W-:Y:S05]  /*b020*/  @!P0 BRA `(.L_x_32) ;  /* 0xfffffffc00f08947 */ /* 0x004fea000383ffff */
[----:B------:R-:W-:Y:S05]  /*b030*/  BRA `(.L_x_170) ;  /* 0xffffff6c00347947 */ /* 0x000fea000383ffff */
.L_x_36:
[----:B----4-:R-:W-:-:S07]  /*b040*/  MOV R0, UR5 ;  /* 0x0000000500007c02 */ /* 0x010fce0008000f00 */
.L_x_171:
[----:B-1----:R1:W2:Y:S02]  /*b050*/  SYNCS.PHASECHK.TRANS64.TRYWAIT P0, [R0+URZ], R2 ;  /* 0x00000002000075a7 */ /* 0x0022a400080011ff */
[----:B--2---:R-:W-:Y:S05]  /*b060*/  @!P0 NANOSLEEP.SYNCS 0x989680 ;  /* 0x009896800000895d */ /* 0x004fea0003900000 */
[----:B------:R-:W2:Y:S02]  /*b070*/  @!P0 SYNCS.PHASECHK.TRANS64 P0, [R0+URZ], R2 ;  /* 0x00000002000085a7 */ /* 0x000ea400080010ff */
[----:B--2---:R-:W-:Y:S05]  /*b080*/  @!P0 BRA `(.L_x_171) ;  /* 0xfffffffc00f08947 */ /* 0x004fea000383ffff */
[----:B------:R-:W-:Y:S05]  /*b090*/  BRA `(.L_x_172) ;  /* 0xffffff7000a47947 */ /* 0x000fea000383ffff */
.L_x_37:
[----:B----4-:R-:W-:-:S07]  /*b0a0*/  MOV R0, UR5 ;  /* 0x0000000500007c02 */ /* 0x010fce0008000f00 */
.L_x_173:
[----:B-1----:R1:W2:Y:S02]  /*b0b0*/  SYNCS.PHASECHK.TRANS64.TRYWAIT P0, [R0+URZ], R3 ;  /* 0x00000003000075a7 */ /* 0x0022a400080011ff */
[----:B--2---:R-:W-:Y:S05]  /*b0c0*/  @!P0 NANOSLEEP.SYNCS 0x989680 ;  /* 0x009896800000895d */ /* 0x004fea0003900000 */
[----:B------:R-:W2:Y:S02]  /*b0d0*/  @!P0 SYNCS.PHASECHK.TRANS64 P0, [R0+URZ], R3 ;  /* 0x00000003000085a7 */ /* 0x000ea400080010ff */
[----:B--2---:R-:W-:Y:S05]  /*b0e0*/  @!P0 BRA `(.L_x_173) ;  /* 0xfffffffc00f08947 */ /* 0x004fea000383ffff */
[----:B------:R-:W-:Y:S05]  /*b0f0*/  BRA `(.L_x_174) ;  /* 0xffffff7000b07947 */ /* 0x000fea000383ffff */
.L_x_38:
[----:B----4-:R-:W-:-:S07]  /*b100*/  MOV R0, UR5 ;  /* 0x0000000500007c02 */ /* 0x010fce0008000f00 */
.L_x_175:
[----:B-1----:R1:W2:Y:S02]  /*b110*/  SYNCS.PHASECHK.TRANS64.TRYWAIT P0, [R0+URZ], R3 ;  /* 0x00000003000075a7 */ /* 0x0022a400080011ff */
[----:B--2---:R-:W-:Y:S05]  /*b120*/  @!P0 NANOSLEEP.SYNCS 0x989680 ;  /* 0x009896800000895d */ /* 0x004fea0003900000 */
[----:B------:R-:W2:Y:S02]  /*b130*/  @!P0 SYNCS.PHASECHK.TRANS64 P0, [R0+URZ], R3 ;  /* 0x00000003000085a7 */ /* 0x000ea400080010ff */
[----:B--2---:R-:W-:Y:S05]  /*b140*/  @!P0 BRA `(.L_x_175) ;  /* 0xfffffffc00f08947 */ /* 0x004fea000383ffff */
[----:B------:R-:W-:Y:S05]  /*b150*/  BRA `(.L_x_176) ;  /* 0xffffff7000bc7947 */ /* 0x000fea000383ffff */
.L_x_41:
[----:B-1----:R1:W2:Y:S02]  /*b160*/  SYNCS.PHASECHK.TRANS64.TRYWAIT P0, [R0+URZ+0xf0], R4 ;  /* 0x0000f004000075a7 */ /* 0x0022a400080011ff */
[----:B--2---:R-:W-:Y:S05]  /*b170*/  @!P0 NANOSLEEP.SYNCS 0x989680 ;  /* 0x009896800000895d */ /* 0x004fea0003900000 */
[----:B------:R-:W2:Y:S02]  /*b180*/  @!P0 SYNCS.PHASECHK.TRANS64 P0, [R0+URZ+0xf0], R4 ;  /* 0x0000f004000085a7 */ /* 0x000ea400080010ff */
[----:B--2---:R-:W-:Y:S05]  /*b190*/  @!P0 BRA `(.L_x_41) ;  /* 0xfffffffc00f08947 */ /* 0x004fea000383ffff */
[----:B------:R-:W-:Y:S05]  /*b1a0*/  BRA `(.L_x_177) ;  /* 0xffffff7400187947 */ /* 0x000fea000383ffff */
.L_x_42:
[----:B------:R-:W-:-:S07]  /*b1b0*/  MOV R0, UR5 ;  /* 0x0000000500007c02 */ /* 0x000fce0008000f00 */
.L_x_178:
[----:B-1----:R1:W2:Y:S02]  /*b1c0*/  SYNCS.PHASECHK.TRANS64.TRYWAIT P0, [R0+URZ+0xa0], R5 ;  /* 0x0000a005000075a7 */ /* 0x0022a400080011ff */
[----:B--2---:R-:W-:Y:S05]  /*b1d0*/  @!P0 NANOSLEEP.SYNCS 0x989680 ;  /* 0x009896800000895d */ /* 0x004fea0003900000 */
[----:B------:R-:W2:Y:S02]  /*b1e0*/  @!P0 SYNCS.PHASECHK.TRANS64 P0, [R0+URZ+0xa0], R5 ;  /* 0x0000a005000085a7 */ /* 0x000ea400080010ff */
[----:B--2---:R-:W-:Y:S05]  /*b1f0*/  @!P0 BRA `(.L_x_178) ;  /* 0xfffffffc00f08947 */ /* 0x004fea000383ffff */
[----:B------:R-:W-:Y:S05]  /*b200*/  BRA `(.L_x_179) ;  /* 0xffffff7400287947 */ /* 0x000fea000383ffff */
.L_x_43:
[----:B-1----:R1:W2:Y:S02]  /*b210*/  SYNCS.PHASECHK.TRANS64.TRYWAIT P1, [R0+URZ+0x90], R4 ;  /* 0x00009004000075a7 */ /* 0x0022a400080211ff */
[----:B--2---:R-:W-:Y:S05]  /*b220*/  @!P1 NANOSLEEP.SYNCS 0x989680 ;  /* 0x009896800000995d */ /* 0x004fea0003900000 */
[----:B------:R-:W2:Y:S02]  /*b230*/  @!P1 SYNCS.PHASECHK.TRANS64 P1, [R0+URZ+0x90], R4 ;  /* 0x00009004000095a7 */ /* 0x000ea400080210ff */
[----:B--2---:R-:W-:Y:S05]  /*b240*/  @!P1 BRA `(.L_x_43) ;  /* 0xfffffffc00f09947 */ /* 0x004fea000383ffff */
[----:B------:R-:W-:Y:S05]  /*b250*/  BRA `(.L_x_180) ;  /* 0xffffff7400587947 */ /* 0x000fea000383ffff */
.L_x_46:
[----:B------:R-:W-:-:S07]  /*b260*/  MOV R0, UR5 ;  /* 0x0000000500007c02 */ /* 0x000fce0008000f00 */
.L_x_181:
[----:B-1----:R1:W2:Y:S02]  /*b270*/  SYNCS.PHASECHK.TRANS64.TRYWAIT P0, [R0+URZ+0xa0], R2 ;  /* 0x0000a002000075a7 */ /* 0x0022a400080011ff */
[----:B--2---:R-:W-:Y:S05]  /*b280*/  @!P0 NANOSLEEP.SYNCS 0x989680 ;  /* 0x009896800000895d */ /* 0x004fea0003900000 */
[----:B------:R-:W2:Y:S02]  /*b290*/  @!P0 SYNCS.PHASECHK.TRANS64 P0, [R0+URZ+0xa0], R2 ;  /* 0x0000a002000085a7 */ /* 0x000ea400080010ff */
[----:B--2---:R-:W-:Y:S05]  /*b2a0*/  @!P0 BRA `(.L_x_181) ;  /* 0xfffffffc00f08947 */ /* 0x004fea000383ffff */
[----:B------:R-:W-:Y:S05]  /*b2b0*/  BRA `(.L_x_45) ;  /* 0xffffff7400ac7947 */ /* 0x000fea000383ffff */
.L_x_53:
[----:B-1----:R1:W2:Y:S02]  /*b2c0*/  SYNCS.PHASECHK.TRANS64.TRYWAIT P1, [R0+URZ+0x90], R2 ;  /* 0x00009002000075a7 */ /* 0x0022a400080211ff */
[----:B--2---:R-:W-:Y:S05]  /*b2d0*/  @!P1 NANOSLEEP.SYNCS 0x989680 ;  /* 0x009896800000995d */ /* 0x004fea0003900000 */
[----:B------:R-:W2:Y:S02]  /*b2e0*/  @!P1 SYNCS.PHASECHK.TRANS64 P1, [R0+URZ+0x90], R2 ;  /* 0x00009002000095a7 */ /* 0x000ea400080210ff */
[----:B--2---:R-:W-:Y:S05]  /*b2f0*/  @!P1 BRA `(.L_x_53) ;  /* 0xfffffffc00f09947 */ /* 0x004fea000383ffff */
[----:B------:R-:W-:Y:S05]  /*b300*/  BRA `(.L_x_182) ;  /* 0xffffff7c001c7947 */ /* 0x000fea000383ffff */
.L_x_54:
[----:B------:R-:W-:-:S07]  /*b310*/  MOV R2, UR7 ;  /* 0x0000000700027c02 */ /* 0x000fce0008000f00 */
.L_x_183:
[----:B-1----:R1:W2:Y:S02]  /*b320*/  SYNCS.PHASECHK.TRANS64.TRYWAIT P0, [R2+URZ+0xd0], R0 ;  /* 0x0000d000020075a7 */ /* 0x0022a400080011ff */
[----:B--2---:R-:W-:Y:S05]  /*b330*/  @!P0 NANOSLEEP.SYNCS 0x989680 ;  /* 0x009896800000895d */ /* 0x004fea0003900000 */
[----:B------:R-:W2:Y:S02]  /*b340*/  @!P0 SYNCS.PHASECHK.TRANS64 P0, [R2+URZ+0xd0], R0 ;  /* 0x0000d000020085a7 */ /* 0x000ea400080010ff */
[----:B--2---:R-:W-:Y:S05]  /*b350*/  @!P0 BRA `(.L_x_183) ;  /* 0xfffffffc00f08947 */ /* 0x004fea000383ffff */
[----:B------:R-:W-:Y:S05]  /*b360*/  BRA `(.L_x_184) ;  /* 0xffffff7c006c7947 */ /* 0x000fea000383ffff */
.L_x_57:
[----:B------:R-:W-:Y:S07]  /*b370*/  MOV R0, UR6 ;  /* 0x0000000600007c02 */ /* 0x000fee0008000f00 */
.L_x_185:
[----:B-1----:R1:W2:Y:S02]  /*b380*/  SYNCS.PHASECHK.TRANS64.TRYWAIT P0, [R0+URZ], R2 ;  /* 0x00000002000075a7 */ /* 0x0022a400080011ff */
[----:B--2---:R-:W-:Y:S05]  /*b390*/  @!P0 NANOSLEEP.SYNCS 0x989680 ;  /* 0x009896800000895d */ /* 0x004fea0003900000 */
[----:B------:R-:W2:Y:S02]  /*b3a0*/  @!P0 SYNCS.PHASECHK.TRANS64 P0, [R0+URZ], R2 ;  /* 0x00000002000085a7 */ /* 0x000ea400080010ff */
[----:B--2---:R-:W-:Y:S05]  /*b3b0*/  @!P0 BRA `(.L_x_185) ;  /* 0xfffffffc00f08947 */ /* 0x004fea000383ffff */
[----:B------:R-:W-:Y:S05]  /*b3c0*/  BRA `(.L_x_56) ;  /* 0xffffff7c00887947 */ /* 0x000fea000383ffff */
.L_x_60:
[----:B------:R-:W-:-:S07]  /*b3d0*/  MOV R0, UR6 ;  /* 0x0000000600007c02 */ /* 0x000fce0008000f00 */
.L_x_186:
[----:B--2---:R2:W4:Y:S02]  /*b3e0*/  SYNCS.PHASECHK.TRANS64.TRYWAIT P0, [R0+URZ], R2 ;  /* 0x00000002000075a7 */ /* 0x00452400080011ff */
[----:B----4-:R-:W-:Y:S05]  /*b3f0*/  @!P0 NANOSLEEP.SYNCS 0x989680 ;  /* 0x009896800000895d */ /* 0x010fea0003900000 */
[----:B------:R-:W4:Y:S02]  /*b400*/  @!P0 SYNCS.PHASECHK.TRANS64 P0, [R0+URZ], R2 ;  /* 0x00000002000085a7 */ /* 0x000f2400080010ff */
[----:B----4-:R-:W-:Y:S05]  /*b410*/  @!P0 BRA `(.L_x_186) ;  /* 0xfffffffc00f08947 */ /* 0x010fea000383ffff */
[----:B------:R-:W-:Y:S05]  /*b420*/  BRA `(.L_x_187) ;  /* 0xffffff8000647947 */ /* 0x000fea000383ffff */
.L_x_61:
[----:B------:R-:W-:-:S07]  /*b430*/  MOV R0, UR6 ;  /* 0x0000000600007c02 */ /* 0x000fce0008000f00 */
.L_x_188:
[----:B-1----:R1:W2:Y:S02]  /*b440*/  SYNCS.PHASECHK.TRANS64.TRYWAIT P0, [R0+URZ], R3 ;  /* 0x00000003000075a7 */ /* 0x0022a400080011ff */
[----:B--2---:R-:W-:Y:S05]  /*b450*/  @!P0 NANOSLEEP.SYNCS 0x989680 ;  /* 0x009896800000895d */ /* 0x004fea0003900000 */
[----:B------:R-:W2:Y:S02]  /*b460*/  @!P0 SYNCS.PHASECHK.TRANS64 P0, [R0+URZ], R3 ;  /* 0x00000003000085a7 */ /* 0x000ea400080010ff */
[----:B--2---:R-:W-:Y:S05]  /*b470*/  @!P0 BRA `(.L_x_188) ;  /* 0xfffffffc00f08947 */ /* 0x004fea000383ffff */
[----:B------:R-:W-:Y:S05]  /*b480*/  BRA `(.L_x_189) ;  /* 0xffffff8000707947 */ /* 0x000fea000383ffff */
.L_x_62:
[----:B------:R-:W-:-:S07]  /*b490*/  MOV R0, UR6 ;  /* 0x0000000600007c02 */ /* 0x000fce0008000f00 */
.L_x_190:
[----:B-1----:R1:W2:Y:S02]  /*b4a0*/  SYNCS.PHASECHK.TRANS64.TRYWAIT P0, [R0+URZ], R3 ;  /* 0x00000003000075a7 */ /* 0x0022a400080011ff */
[----:B--2---:R-:W-:Y:S05]  /*b4b0*/  @!P0 NANOSLEEP.SYNCS 0x989680 ;  /* 0x009896800000895d */ /* 0x004fea0003900000 */
[----:B------:R-:W2:Y:S02]  /*b4c0*/  @!P0 SYNCS.PHASECHK.TRANS64 P0, [R0+URZ], R3 ;  /* 0x00000003000085a7 */ /* 0x000ea400080010ff */
[----:B--2---:R-:W-:Y:S05]  /*b4d0*/  @!P0 BRA `(.L_x_190) ;  /* 0xfffffffc00f08947 */ /* 0x004fea000383ffff */
[----:B------:R-:W-:Y:S05]  /*b4e0*/  BRA `(.L_x_191) ;  /* 0xffffff80007c7947 */ /* 0x000fea000383ffff */
.L_x_63:
[----:B-1----:R-:W-:-:S07]  /*b4f0*/  MOV R0, UR7 ;  /* 0x0000000700007c02 */ /* 0x002fce0008000f00 */
.L_x_192:
[----:B-1----:R1:W2:Y:S02]  /*b500*/  SYNCS.PHASECHK.TRANS64.TRYWAIT P0, [R0+URZ], R2 ;  /* 0x00000002000075a7 */ /* 0x0022a400080011ff */
[----:B--2---:R-:W-:Y:S05]  /*b510*/  @!P0 NANOSLEEP.SYNCS 0x989680 ;  /* 0x009896800000895d */ /* 0x004fea0003900000 */
[----:B------:R-:W2:Y:S02]  /*b520*/  @!P0 SYNCS.PHASECHK.TRANS64 P0, [R0+URZ], R2 ;  /* 0x00000002000085a7 */ /* 0x000ea400080010ff */
[----:B--2---:R-:W-:Y:S05]  /*b530*/  @!P0 BRA `(.L_x_192) ;  /* 0xfffffffc00f08947 */ /* 0x004fea000383ffff */
[----:B------:R-:W-:Y:S05]  /*b540*/  BRA `(.L_x_193) ;  /* 0xffffff8000887947 */ /* 0x000fea000383ffff */
.L_x_68:
[----:B--2---:R2:W3:Y:S02]  /*b550*/  SYNCS.PHASECHK.TRANS64.TRYWAIT P0, [R0+URZ+0x90], R2 ;  /* 0x00009002000075a7 */ /* 0x0044e400080011ff */
[----:B---3--:R-:W-:Y:S05]  /*b560*/  @!P0 NANOSLEEP.SYNCS 0x989680 ;  /* 0x009896800000895d */ /* 0x008fea0003900000 */
[----:B------:R-:W3:Y:S02]  /*b570*/  @!P0 SYNCS.PHASECHK.TRANS64 P0, [R0+URZ+0x90], R2 ;  /* 0x00009002000085a7 */ /* 0x000ee400080010ff */
[----:B---3--:R-:W-:Y:S05]  /*b580*/  @!P0 BRA `(.L_x_68) ;  /* 0xfffffffc00f08947 */ /* 0x008fea000383ffff */
[----:B------:R-:W-:Y:S05]  /*b590*/  BRA `(.L_x_194) ;  /* 0xffffff8400887947 */ /* 0x000fea000383ffff */
.L_x_71:
[----:B------:R-:W-:Y:S07]  /*b5a0*/  MOV R0, UR7 ;  /* 0x0000000700007c02 */ /* 0x000fee0008000f00 */
.L_x_195:
[----:B--2---:R2:W3:Y:S02]  /*b5b0*/  SYNCS.PHASECHK.TRANS64.TRYWAIT P0, [R0+URZ+0x88], R2 ;  /* 0x00008802000075a7 */ /* 0x0044e400080011ff */
[----:B---3--:R-:W-:Y:S05]  /*b5c0*/  @!P0 NANOSLEEP.SYNCS 0x989680 ;  /* 0x009896800000895d */ /* 0x008fea0003900000 */
[----:B------:R-:W3:Y:S02]  /*b5d0*/  @!P0 SYNCS.PHASECHK.TRANS64 P0, [R0+URZ+0x88], R2 ;  /* 0x00008802000085a7 */ /* 0x000ee400080010ff */
[----:B---3--:R-:W-:Y:S05]  /*b5e0*/  @!P0 BRA `(.L_x_195) ;  /* 0xfffffffc00f08947 */ /* 0x008fea000383ffff */
[----:B------:R-:W-:Y:S05]  /*b5f0*/  BRA `(.L_x_70) ;  /* 0xffffff8800687947 */ /* 0x000fea000383ffff */
.L_x_74:
[----:B------:R-:W-:Y:S07]  /*b600*/  MOV R0, UR7 ;  /* 0x0000000700007c02 */ /* 0x000fee0008000f00 */
.L_x_196:
[----:B-1----:R1:W2:Y:S02]  /*b610*/  SYNCS.PHASECHK.TRANS64.TRYWAIT P0, [R0+URZ+0x60], R32 ;  /* 0x00006020000075a7 */ /* 0x0022a400080011ff */
[----:B--2---:R-:W-:Y:S05]  /*b620*/  @!P0 NANOSLEEP.SYNCS 0x989680 ;  /* 0x009896800000895d */ /* 0x004fea0003900000 */
[----:B------:R-:W2:Y:S02]  /*b630*/  @!P0 SYNCS.PHASECHK.TRANS64 P0, [R0+URZ+0x60], R32 ;  /* 0x00006020000085a7 */ /* 0x000ea400080010ff */
[----:B--2---:R-:W-:Y:S05]  /*b640*/  @!P0 BRA `(.L_x_196) ;  /* 0xfffffffc00f08947 */ /* 0x004fea000383ffff */
[----:B------:R-:W-:Y:S05]  /*b650*/  BRA `(.L_x_197) ;  /* 0xffffff8800e47947 */ /* 0x000fea000383ffff */
.L_x_75:
[----:B------:R-:W-:Y:S07]  /*b660*/  MOV R0, UR7 ;  /* 0x0000000700007c02 */ /* 0x000fee0008000f00 */
.L_x_198:
[----:B-1----:R1:W2:Y:S02]  /*b670*/  SYNCS.PHASECHK.TRANS64.TRYWAIT P0, [R0+URZ+0x68], R32 ;  /* 0x00006820000075a7 */ /* 0x0022a400080011ff */
[----:B--2---:R-:W-:Y:S05]  /*b680*/  @!P0 NANOSLEEP.SYNCS 0x989680 ;  /* 0x009896800000895d */ /* 0x004fea0003900000 */
[----:B------:R-:W2:Y:S02]  /*b690*/  @!P0 SYNCS.PHASECHK.TRANS64 P0, [R0+URZ+0x68], R32 ;  /* 0x00006820000085a7 */ /* 0x000ea400080010ff */
[----:B--2---:R-:W-:Y:S05]  /*b6a0*/  @!P0 BRA `(.L_x_198) ;  /* 0xfffffffc00f08947 */ /* 0x004fea000383ffff */
[----:B------:R-:W-:Y:S05]  /*b6b0*/  BRA `(.L_x_199) ;  /* 0xffffff8c00207947 */ /* 0x000fea000383ffff */
.L_x_76:
[----:B------:R-:W-:Y:S07]  /*b6c0*/  MOV R0, UR7 ;  /* 0x0000000700007c02 */ /* 0x000fee0008000f00 */
.L_x_200:
[----:B-1----:R1:W2:Y:S02]  /*b6d0*/  SYNCS.PHASECHK.TRANS64.TRYWAIT P0, [R0+URZ+0x70], R32 ;  /* 0x00007020000075a7 */ /* 0x0022a400080011ff */
[----:B--2---:R-:W-:Y:S05]  /*b6e0*/  @!P0 NANOSLEEP.SYNCS 0x989680 ;  /* 0x009896800000895d */ /* 0x004fea0003900000 */
[----:B------:R-:W2:Y:S02]  /*b6f0*/  @!P0 SYNCS.PHASECHK.TRANS64 P0, [R0+URZ+0x70], R32 ;  /* 0x00007020000085a7 */ /* 0x000ea400080010ff */
[----:B--2---:R-:W-:Y:S05]  /*b700*/  @!P0 BRA `(.L_x_200) ;  /* 0xfffffffc00f08947 */ /* 0x004fea000383ffff */
[----:B------:R-:W-:Y:S05]  /*b710*/  BRA `(.L_x_201) ;  /* 0xffffff8c00607947 */ /* 0x000fea000383ffff */
.L_x_77:
[----:B------:R-:W-:Y:S07]  /*b720*/  MOV R0, UR7 ;  /* 0x0000000700007c02 */ /* 0x000fee0008000f00 */
.L_x_202:
[----:B-1----:R1:W2:Y:S02]  /*b730*/  SYNCS.PHASECHK.TRANS64.TRYWAIT P0, [R0+URZ+0x78], R32 ;  /* 0x00007820000075a7 */ /* 0x0022a400080011ff */
[----:B--2---:R-:W-:Y:S05]  /*b740*/  @!P0 NANOSLEEP.SYNCS 0x989680 ;  /* 0x009896800000895d */ /* 0x004fea0003900000 */
[----:B------:R-:W2:Y:S02]  /*b750*/  @!P0 SYNCS.PHASECHK.TRANS64 P0, [R0+URZ+0x78], R32 ;  /* 0x00007820000085a7 */ /* 0x000ea400080010ff */
[----:B--2---:R-:W-:Y:S05]  /*b760*/  @!P0 BRA `(.L_x_202) ;  /* 0xfffffffc00f08947 */ /* 0x004fea000383ffff */
[----:B------:R-:W-:Y:S05]  /*b770*/  BRA `(.L_x_203) ;  /* 0xffffff8c00a47947 */ /* 0x000fea000383ffff */
.L_x_78:
[----:B------:R-:W-:Y:S07]  /*b780*/  MOV R0, UR7 ;  /* 0x0000000700007c02 */ /* 0x000fee0008000f00 */
.L_x_204:
[----:B-1----:R1:W2:Y:S02]  /*b790*/  SYNCS.PHASECHK.TRANS64.TRYWAIT P0, [R0+URZ+0x60], R14 ;  /* 0x0000600e000075a7 */ /* 0x0022a400080011ff */
[----:B--2---:R-:W-:Y:S05]  /*b7a0*/  @!P0 NANOSLEEP.SYNCS 0x989680 ;  /* 0x009896800000895d */ /* 0x004fea0003900000 */
[----:B------:R-:W2:Y:S02]  /*b7b0*/  @!P0 SYNCS.PHASECHK.TRANS64 P0, [R0+URZ+0x60], R14 ;  /* 0x0000600e000085a7 */ /* 0x000ea400080010ff */
[----:B--2---:R-:W-:Y:S05]  /*b7c0*/  @!P0 BRA `(.L_x_204) ;  /* 0xfffffffc00f08947 */ /* 0x004fea000383ffff */
[----:B------:R-:W-:Y:S05]  /*b7d0*/  BRA `(.L_x_205) ;  /* 0xffffff8c00ec7947 */ /* 0x000fea000383ffff */
.L_x_79:
[----:B------:R-:W-:Y:S07]  /*b7e0*/  MOV R0, UR7 ;  /* 0x0000000700007c02 */ /* 0x000fee0008000f00 */
.L_x_206:
[----:B-1----:R1:W2:Y:S02]  /*b7f0*/  SYNCS.PHASECHK.TRANS64.TRYWAIT P0, [R0+URZ+0x68], R14 ;  /* 0x0000680e000075a7 */ /* 0x0022a400080011ff */
[----:B--2---:R-:W-:Y:S05]  /*b800*/  @!P0 NANOSLEEP.SYNCS 0x989680 ;  /* 0x009896800000895d */ /* 0x004fea0003900000 */
[----:B------:R-:W2:Y:S02]  /*b810*/  @!P0 SYNCS.PHASECHK.TRANS64 P0, [R0+URZ+0x68], R14 ;  /* 0x0000680e000085a7 */ /* 0x000ea400080010ff */
[----:B--2---:R-:W-:Y:S05]  /*b820*/  @!P0 BRA `(.L_x_206) ;  /* 0xfffffffc00f08947 */ /* 0x004fea000383ffff */
[----:B------:R-:W-:Y:S05]  /*b830*/  BRA `(.L_x_207) ;  /* 0xffffff9000307947 */ /* 0x000fea000383ffff */
.L_x_80:
[----:B------:R-:W-:Y:S07]  /*b840*/  MOV R0, UR7 ;  /* 0x0000000700007c02 */ /* 0x000fee0008000f00 */
.L_x_208:
[----:B-1----:R1:W2:Y:S02]  /*b850*/  SYNCS.PHASECHK.TRANS64.TRYWAIT P0, [R0+URZ+0x70], R14 ;  /* 0x0000700e000075a7 */ /* 0x0022a400080011ff */
[----:B--2---:R-:W-:Y:S05]  /*b860*/  @!P0 NANOSLEEP.SYNCS 0x989680 ;  /* 0x009896800000895d */ /* 0x004fea0003900000 */
[----:B------:R-:W2:Y:S02]  /*b870*/  @!P0 SYNCS.PHASECHK.TRANS64 P0, [R0+URZ+0x70], R14 ;  /* 0x0000700e000085a7 */ /* 0x000ea400080010ff */
[----:B--2---:R-:W-:Y:S05]  /*b880*/  @!P0 BRA `(.L_x_208) ;  /* 0xfffffffc00f08947 */ /* 0x004fea000383ffff */
[----:B------:R-:W-:Y:S05]  /*b890*/  BRA `(.L_x_209) ;  /* 0xffffff9000747947 */ /* 0x000fea000383ffff */
.L_x_81:
[----:B------:R-:W-:Y:S07]  /*b8a0*/  MOV R0, UR7 ;  /* 0x0000000700007c02 */ /* 0x000fee0008000f00 */
.L_x_210:
[----:B-1----:R1:W2:Y:S02]  /*b8b0*/  SYNCS.PHASECHK.TRANS64.TRYWAIT P0, [R0+URZ+0x78], R14 ;  /* 0x0000780e000075a7 */ /* 0x0022a400080011ff */
[----:B--2---:R-:W-:Y:S05]  /*b8c0*/  @!P0 NANOSLEEP.SYNCS 0x989680 ;  /* 0x009896800000895d */ /* 0x004fea0003900000 */
[----:B------:R-:W2:Y:S02]  /*b8d0*/  @!P0 SYNCS.PHASECHK.TRANS64 P0, [R0+URZ+0x78], R14 ;  /* 0x0000780e000085a7 */ /* 0x000ea400080010ff */
[----:B--2---:R-:W-:Y:S05]  /*b8e0*/  @!P0 BRA `(.L_x_210) ;  /* 0xfffffffc00f08947 */ /* 0x004fea000383ffff */
[----:B------:R-:W-:Y:S05]  /*b8f0*/  BRA `(.L_x_211) ;  /* 0xffffff9000f87947 */ /* 0x000fea000383ffff */
.L_x_83:
[----:B------:R-:W-:-:S07]  /*b900*/  MOV R0, UR7 ;  /* 0x0000000700007c02 */ /* 0x000fce0008000f00 */
.L_x_212:
[----:B-1----:R1:W3:Y:S02]  /*b910*/  SYNCS.PHASECHK.TRANS64.TRYWAIT P0, [R0+URZ+0x60], R32 ;  /* 0x00006020000075a7 */ /* 0x0022e400080011ff */
[----:B---3--:R-:W-:Y:S05]  /*b920*/  @!P0 NANOSLEEP.SYNCS 0x989680 ;  /* 0x009896800000895d */ /* 0x008fea0003900000 */
[----:B------:R-:W3:Y:S02]  /*b930*/  @!P0 SYNCS.PHASECHK.TRANS64 P0, [R0+URZ+0x60], R32 ;  /* 0x00006020000085a7 */ /* 0x000ee400080010ff */
[----:B---3--:R-:W-:Y:S05]  /*b940*/  @!P0 BRA `(.L_x_212) ;  /* 0xfffffffc00f08947 */ /* 0x008fea000383ffff */
[----:B------:R-:W-:Y:S05]  /*b950*/  BRA `(.L_x_213) ;  /* 0xffffff9400607947 */ /* 0x000fea000383ffff */
.L_x_84:
[----:B-1----:R-:W-:-:S07]  /*b960*/  MOV R0, UR7 ;  /* 0x0000000700007c02 */ /* 0x002fce0008000f00 */
.L_x_214:
[----:B-1----:R1:W3:Y:S02]  /*b970*/  SYNCS.PHASECHK.TRANS64.TRYWAIT P0, [R0+URZ+0x68], R32 ;  /* 0x00006820000075a7 */ /* 0x0022e400080011ff */
[----:B---3--:R-:W-:Y:S05]  /*b980*/  @!P0 NANOSLEEP.SYNCS 0x989680 ;  /* 0x009896800000895d */ /* 0x008fea0003900000 */
[----:B------:R-:W3:Y:S02]  /*b990*/  @!P0 SYNCS.PHASECHK.TRANS64 P0, [R0+URZ+0x68], R32 ;  /* 0x00006820000085a7 */ /* 0x000ee400080010ff */
[----:B---3--:R-:W-:Y:S05]  /*b9a0*/  @!P0 BRA `(.L_x_214) ;  /* 0xfffffffc00f08947 */ /* 0x008fea000383ffff */
[----:B------:R-:W-:Y:S05]  /*b9b0*/  BRA `(.L_x_215) ;  /* 0xffffff9400507947 */ /* 0x000fea000383ffff */
.L_x_85:
[----:B------:R-:W-:-:S07]  /*b9c0*/  MOV R2, UR7 ;  /* 0x0000000700027c02 */ /* 0x000fce0008000f00 */
.L_x_216:
[----:B-1----:R1:W3:Y:S02]  /*b9d0*/  SYNCS.PHASECHK.TRANS64.TRYWAIT P0, [R2+URZ+0x70], R32 ;  /* 0x00007020020075a7 */ /* 0x0022e400080011ff */
[----:B---3--:R-:W-:Y:S05]  /*b9e0*/  @!P0 NANOSLEEP.SYNCS 0x989680 ;  /* 0x009896800000895d */ /* 0x008fea0003900000 */
[----:B------:R-:W3:Y:S02]  /*b9f0*/  @!P0 SYNCS.PHASECHK.TRANS64 P0, [R2+URZ+0x70], R32 ;  /* 0x00007020020085a7 */ /* 0x000ee400080010ff */
[----:B---3--:R-:W-:Y:S05]  /*ba00*/  @!P0 BRA `(.L_x_216) ;  /* 0xfffffffc00f08947 */ /* 0x008fea000383ffff */
[----:B------:R-:W-:Y:S05]  /*ba10*/  BRA `(.L_x_217) ;  /* 0xffffff9400447947 */ /* 0x000fea000383ffff */
.L_x_87:
[----:B--2---:R2:W4:Y:S02]  /*ba20*/  SYNCS.PHASECHK.TRANS64.TRYWAIT P0, [R0+URZ+0x90], R2 ;  /* 0x00009002000075a7 */ /* 0x00452400080011ff */
[----:B----4-:R-:W-:Y:S05]  /*ba30*/  @!P0 NANOSLEEP.SYNCS 0x989680 ;  /* 0x009896800000895d */ /* 0x010fea0003900000 */
[----:B------:R-:W4:Y:S02]  /*ba40*/  @!P0 SYNCS.PHASECHK.TRANS64 P0, [R0+URZ+0x90], R2 ;  /* 0x00009002000085a7 */ /* 0x000f2400080010ff */
[----:B----4-:R-:W-:Y:S05]  /*ba50*/  @!P0 BRA `(.L_x_87) ;  /* 0xfffffffc00f08947 */ /* 0x010fea000383ffff */
[----:B------:R-:W-:Y:S05]  /*ba60*/  BRA `(.L_x_218) ;  /* 0xffffff9800187947 */ /* 0x000fea000383ffff */
.L_x_98:
[----:B-1----:R-:W-:Y:S04]  /*ba70*/  MOV R0, UR48 ;  /* 0x0000003000007c02 */ /* 0x002fe80008000f00 */
[----:B------:R1:W3:Y:S03]  /*ba80*/  SYNCS.PHASECHK.TRANS64.TRYWAIT P1, [R0+URZ+0x40], R3 ;  /* 0x00004003000075a7 */ /* 0x0002e600080211ff */
[----:B---3--:R-:W-:Y:S05]  /*ba90*/  @!P1 NANOSLEEP.SYNCS 0x989680 ;  /* 0x009896800000995d */ /* 0x008fea0003900000 */
[----:B------:R-:W3:Y:S02]  /*baa0*/  @!P1 SYNCS.PHASECHK.TRANS64 P1, [R0+URZ+0x40], R3 ;  /* 0x00004003000095a7 */ /* 0x000ee400080210ff */
[----:B---3--:R-:W-:Y:S05]  /*bab0*/  @!P1 BRA `(.L_x_98) ;  /* 0xfffffffc00ec9947 */ /* 0x008fea000383ffff */
[----:B------:R-:W-:Y:S05]  /*bac0*/  BRA `(.L_x_97) ;  /* 0xffffffa4004c7947 */ /* 0x000fea000383ffff */
.L_x_100:
[----:B-1----:R1:W2:Y:S02]  /*bad0*/  SYNCS.PHASECHK.TRANS64.TRYWAIT P0, [R83+URZ+0xb0], R2 ;  /* 0x0000b002530075a7 */ /* 0x0022a400080011ff */
[----:B--2---:R-:W-:Y:S05]  /*bae0*/  @!P0 NANOSLEEP.SYNCS 0x989680 ;  /* 0x009896800000895d */ /* 0x004fea0003900000 */
[----:B------:R-:W2:Y:S02]  /*baf0*/  @!P0 SYNCS.PHASECHK.TRANS64 P0, [R83+URZ+0xb0], R2 ;  /* 0x0000b002530085a7 */ /* 0x000ea400080010ff */
[----:B--2---:R-:W-:Y:S05]  /*bb00*/  @!P0 BRA `(.L_x_100) ;  /* 0xfffffffc00f08947 */ /* 0x004fea000383ffff */
[----:B------:R-:W-:Y:S05]  /*bb10*/  BRA `(.L_x_99) ;  /* 0xffffffa400787947 */ /* 0x000fea000383ffff */
.L_x_109:
[----:B-1----:R1:W2:Y:S02]  /*bb20*/  SYNCS.PHASECHK.TRANS64.TRYWAIT P0, [R2+URZ+0x40], R0 ;  /* 0x00004000020075a7 */ /* 0x0022a400080011ff */
[----:B--2---:R-:W-:Y:S05]  /*bb30*/  @!P0 NANOSLEEP.SYNCS 0x989680 ;  /* 0x009896800000895d */ /* 0x004fea0003900000 */
[----:B------:R-:W2:Y:S02]  /*bb40*/  @!P0 SYNCS.PHASECHK.TRANS64 P0, [R2+URZ+0x40], R0 ;  /* 0x00004000020085a7 */ /* 0x000ea400080010ff */
[----:B--2---:R-:W-:Y:S05]  /*bb50*/  @!P0 BRA `(.L_x_109) ;  /* 0xfffffffc00f08947 */ /* 0x004fea000383ffff */
[----:B------:R-:W-:Y:S05]  /*bb60*/  BRA `(.L_x_108) ;  /* 0xffffffac009c7947 */ /* 0x000fea000383ffff */
.L_x_117:
[----:B-1----:R1:W2:Y:S02]  /*bb70*/  SYNCS.PHASECHK.TRANS64.TRYWAIT P0, [R0+URZ+0x40], R5 ;  /* 0x00004005000075a7 */ /* 0x0022a400080011ff */
[----:B--2---:R-:W-:Y:S05]  /*bb80*/  @!P0 NANOSLEEP.SYNCS 0x989680 ;  /* 0x009896800000895d */ /* 0x004fea0003900000 */
[----:B------:R-:W2:Y:S02]  /*bb90*/  @!P0 SYNCS.PHASECHK.TRANS64 P0, [R0+URZ+0x40], R5 ;  /* 0x00004005000085a7 */ /* 0x000ea400080010ff */
[----:B--2---:R-:W-:Y:S05]  /*bba0*/  @!P0 BRA `(.L_x_117) ;  /* 0xfffffffc00f08947 */ /* 0x004fea000383ffff */
[----:B------:R-:W-:Y:S05]  /*bbb0*/  BRA `(.L_x_116) ;  /* 0xffffffb400e07947 */ /* 0x000fea000383ffff */
.L_x_125:
[----:B-1----:R1:W2:Y:S02]  /*bbc0*/  SYNCS.PHASECHK.TRANS64.TRYWAIT P0, [R0+URZ+0x40], R5 ;  /* 0x00004005000075a7 */ /* 0x0022a400080011ff */
[----:B--2---:R-:W-:Y:S05]  /*bbd0*/  @!P0 NANOSLEEP.SYNCS 0x989680 ;  /* 0x009896800000895d */ /* 0x004fea0003900000 */
[----:B------:R-:W2:Y:S02]  /*bbe0*/  @!P0 SYNCS.PHASECHK.TRANS64 P0, [R0+URZ+0x40], R5 ;  /* 0x00004005000085a7 */ /* 0x000ea400080010ff */
[----:B--2---:R-:W-:Y:S05]  /*bbf0*/  @!P0 BRA `(.L_x_125) ;  /* 0xfffffffc00f08947 */ /* 0x004fea000383ffff */
[----:B------:R-:W-:Y:S05]  /*bc00*/  BRA `(.L_x_124) ;  /* 0xffffffc000287947 */ /* 0x000fea000383ffff */
.L_x_133:
[----:B-1----:R1:W2:Y:S02]  /*bc10*/  SYNCS.PHASECHK.TRANS64.TRYWAIT P0, [R0+URZ+0x40], R5 ;  /* 0x00004005000075a7 */ /* 0x0022a400080011ff */
[----:B--2---:R-:W-:Y:S05]  /*bc20*/  @!P0 NANOSLEEP.SYNCS 0x989680 ;  /* 0x009896800000895d */ /* 0x004fea0003900000 */
[----:B------:R-:W2:Y:S02]  /*bc30*/  @!P0 SYNCS.PHASECHK.TRANS64 P0, [R0+URZ+0x40], R5 ;  /* 0x00004005000085a7 */ /* 0x000ea400080010ff */
[----:B--2---:R-:W-:Y:S05]  /*bc40*/  @!P0 BRA `(.L_x_133) ;  /* 0xfffffffc00f08947 */ /* 0x004fea000383ffff */
[----:B------:R-:W-:Y:S05]  /*bc50*/  BRA `(.L_x_132) ;  /* 0xffffffc8007c7947 */ /* 0x000fea000383ffff */
.L_x_141:
[----:B-1----:R1:W2:Y:S02]  /*bc60*/  SYNCS.PHASECHK.TRANS64.TRYWAIT P0, [R0+URZ+0x40], R5 ;  /* 0x00004005000075a7 */ /* 0x0022a400080011ff */
[----:B--2---:R-:W-:Y:S05]  /*bc70*/  @!P0 NANOSLEEP.SYNCS 0x989680 ;  /* 0x009896800000895d */ /* 0x004fea0003900000 */
[----:B------:R-:W2:Y:S02]  /*bc80*/  @!P0 SYNCS.PHASECHK.TRANS64 P0, [R0+URZ+0x40], R5 ;  /* 0x00004005000085a7 */ /* 0x000ea400080010ff */
[----:B--2---:R-:W-:Y:S05]  /*bc90*/  @!P0 BRA `(.L_x_141) ;  /* 0xfffffffc00f08947 */ /* 0x004fea000383ffff */
[----:B------:R-:W-:Y:S05]  /*bca0*/  BRA `(.L_x_140) ;  /* 0xffffffd000e07947 */ /* 0x000fea000383ffff */
.L_x_149:
[----:B-1----:R1:W2:Y:S02]  /*bcb0*/  SYNCS.PHASECHK.TRANS64.TRYWAIT P0, [R0+URZ+0x40], R5 ;  /* 0x00004005000075a7 */ /* 0x0022a400080011ff */
[----:B--2---:R-:W-:Y:S05]  /*bcc0*/  @!P0 NANOSLEEP.SYNCS 0x989680 ;  /* 0x009896800000895d */ /* 0x004fea0003900000 */
[----:B------:R-:W2:Y:S02]  /*bcd0*/  @!P0 SYNCS.PHASECHK.TRANS64 P0, [R0+URZ+0x40], R5 ;  /* 0x00004005000085a7 */ /* 0x000ea400080010ff */
[----:B--2---:R-:W-:Y:S05]  /*bce0*/  @!P0 BRA `(.L_x_149) ;  /* 0xfffffffc00f08947 */ /* 0x004fea000383ffff */
[----:B------:R-:W-:Y:S05]  /*bcf0*/  BRA `(.L_x_148) ;  /* 0xffffffdc00387947 */ /* 0x000fea000383ffff */
.L_x_157:
[----:B--2---:R2:W3:Y:S02]  /*bd00*/  SYNCS.PHASECHK.TRANS64.TRYWAIT P0, [R0+URZ+0x40], R91 ;  /* 0x0000405b000075a7 */ /* 0x0044e400080011ff */
[----:B---3--:R-:W-:Y:S05]  /*bd10*/  @!P0 NANOSLEEP.SYNCS 0x989680 ;  /* 0x009896800000895d */ /* 0x008fea0003900000 */
[----:B------:R-:W3:Y:S02]  /*bd20*/  @!P0 SYNCS.PHASECHK.TRANS64 P0, [R0+URZ+0x40], R91 ;  /* 0x0000405b000085a7 */ /* 0x000ee400080010ff */
[----:B---3--:R-:W-:Y:S05]  /*bd30*/  @!P0 BRA `(.L_x_157) ;  /* 0xfffffffc00f08947 */ /* 0x008fea000383ffff */
[----:B------:R-:W-:Y:S05]  /*bd40*/  BRA `(.L_x_156) ;  /* 0xffffffe400907947 */ /* 0x000fea000383ffff */
        .weak           $__internal_0_$__cuda_sm10x_tcgen05_guardrail_trap_col_being_dealloced_not_returned_by_alloc
        .type           $__internal_0_$__cuda_sm10x_tcgen05_guardrail_trap_col_being_dealloced_not_returned_by_alloc,@function
        .size           $__internal_0_$__cuda_sm10x_tcgen05_guardrail_trap_col_being_dealloced_not_returned_by_alloc,($__internal_1_$__cuda_sm10x_tcgen05_guardrail_trap_phase_invalid_during_alloc - $__internal_0_$__cuda_sm10x_tcgen05_guardrail_trap_col_being_dealloced_not_returned_by_alloc)
$__internal_0_$__cuda_sm10x_tcgen05_guardrail_trap_col_being_dealloced_not_returned_by_alloc:
[----:B------:R-:W-:Y:S05]  /*bd50*/  BPT.TRAP 0x1 ;  /* 0x000000040000795c */ /* 0x000fea0000300000 */
[----:B------:R-:W-:-:S04]  /*bd60*/  HFMA2 R3, -RZ, RZ, 0, 0 ;  /* 0x00000000ff037431 */ /* 0x000fc800000001ff */
[----:B------:R-:W-:Y:S05]  /*bd70*/  RET.REL.NODEC R2 `(_ZN7cutlass13device_kernelINS_4gemm6kernel13GemmUniversalIN4cute5tupleIJiiiiEEENS1_10collective13CollectiveMmaINS1_35MainloopSm100TmaUmmaWarpSpecializedILi4ELi2ELi4ENS5_IJNS4_1CILi1EEESB_SB_EEEEENS5_IJNSA_ILi64EEENSA_ILi256EEENSA_ILi32EEEEEENS_10tfloat32_tENS5_IJlSB_lEEESI_SJ_NS4_8TiledMMAINS4_8MMA_AtomIJNS4_17SM100_MMA_TF32_SSISI_SI_fLi64ELi256ELNS4_4UMMA5MajorE0ELSO_0ELNSN_7ScaleInE0ELSP_0EEEEEENS4_6LayoutISC_NS5_IJNSA_ILi0EEEST_ST_EEEEENS5_IJNS4_10UnderscoreESW_SW_EEEEENS4_13SM90_TMA_LOADENS4_14ComposedLayoutINS4_7SwizzleILi3ELi4ELi3EEENS4_18smem_ptr_flag_bitsILi32EEENSS_INS5_IJNSA_ILi8EEESG_EEENS5_IJSG_SB_EEEEEEEvNS4_8identityESZ_S19_vS1A_EENS_8epilogue10collective18CollectiveEpilogueINS1C_23Sm100TmaWarpSpecializedILi4ELi2ELi16ELb1ELb0EEEJSH_NS5_IJNSS_ISE_SB_EENSS_ISG_SB_EEEEESI_SJ_SI_SJ_NS1C_6fusion15FusionCallbacksIS1G_NS1K_17LinearCombinationISI_fSI_fLNS_15FloatRoundStyleE2EEESH_S1J_JEEENS4_5SM1004TMEM4LOAD26SM100_TMEM_LOAD_16dp128b8xESZ_S19_NS4_17SM75_U32x4_LDSM_NENS4_14SM90_TMA_STOREES19_NS4_17SM90_U32x4_STSM_NENS4_39AutoVectorizingCopyWithAssumedAlignmentILi128EEEEEEvvEEEEvNT_6ParamsE) ;  /* 0xffffff4002a07950 */ /* 0x000fea0003c3ffff */
        .weak           $__internal_1_$__cuda_sm10x_tcgen05_guardrail_trap_phase_invalid_during_alloc
        .type           $__internal_1_$__cuda_sm10x_tcgen05_guardrail_trap_phase_invalid_during_alloc,@function
        .size           $__internal_1_$__cuda_sm10x_tcgen05_guardrail_trap_phase_invalid_during_alloc,($__internal_2_$__cuda_sm10x_tcgen05_guardrail_trap_unallocated_columns_being_dealloced - $__internal_1_$__cuda_sm10x_tcgen05_guardrail_trap_phase_invalid_during_alloc)
$__internal_1_$__cuda_sm10x_tcgen05_guardrail_trap_phase_invalid_during_alloc:
[----:B------:R-:W-:Y:S05]  /*bd80*/  BPT.TRAP 0x1 ;  /* 0x000000040000795c */ /* 0x000fea0000300000 */
[----:B------:R-:W-:-:S04]  /*bd90*/  MOV R3, 0x0 ;  /* 0x0000000000037802 */ /* 0x000fc80000000f00 */
[----:B------:R-:W-:Y:S05]  /*bda0*/  RET.REL.NODEC R2 `(_ZN7cutlass13device_kernelINS_4gemm6kernel13GemmUniversalIN4cute5tupleIJiiiiEEENS1_10collective13CollectiveMmaINS1_35MainloopSm100TmaUmmaWarpSpecializedILi4ELi2ELi4ENS5_IJNS4_1CILi1EEESB_SB_EEEEENS5_IJNSA_ILi64EEENSA_ILi256EEENSA_ILi32EEEEEENS_10tfloat32_tENS5_IJlSB_lEEESI_SJ_NS4_8TiledMMAINS4_8MMA_AtomIJNS4_17SM100_MMA_TF32_SSISI_SI_fLi64ELi256ELNS4_4UMMA5MajorE0ELSO_0ELNSN_7ScaleInE0ELSP_0EEEEEENS4_6LayoutISC_NS5_IJNSA_ILi0EEEST_ST_EEEEENS5_IJNS4_10UnderscoreESW_SW_EEEEENS4_13SM90_TMA_LOADENS4_14ComposedLayoutINS4_7SwizzleILi3ELi4ELi3EEENS4_18smem_ptr_flag_bitsILi32EEENSS_INS5_IJNSA_ILi8EEESG_EEENS5_IJSG_SB_EEEEEEEvNS4_8identityESZ_S19_vS1A_EENS_8epilogue10collective18CollectiveEpilogueINS1C_23Sm100TmaWarpSpecializedILi4ELi2ELi16ELb1ELb0EEEJSH_NS5_IJNSS_ISE_SB_EENSS_ISG_SB_EEEEESI_SJ_SI_SJ_NS1C_6fusion15FusionCallbacksIS1G_NS1K_17LinearCombinationISI_fSI_fLNS_15FloatRoundStyleE2EEESH_S1J_JEEENS4_5SM1004TMEM4LOAD26SM100_TMEM_LOAD_16dp128b8xESZ_S19_NS4_17SM75_U32x4_LDSM_NENS4_14SM90_TMA_STOREES19_NS4_17SM90_U32x4_STSM_NENS4_39AutoVectorizingCopyWithAssumedAlignmentILi128EEEEEEvvEEEEvNT_6ParamsE) ;  /* 0xffffff4002947950 */ /* 0x000fea0003c3ffff */
        .weak           $__internal_2_$__cuda_sm10x_tcgen05_guardrail_trap_unallocated_columns_being_dealloced
        .type           $__internal_2_$__cuda_sm10x_tcgen05_guardrail_trap_unallocated_columns_being_dealloced,@function
        .size           $__internal_2_$__cuda_sm10x_tcgen05_guardrail_trap_unallocated_columns_being_dealloced,(.L_x_220 - $__internal_2_$__cuda_sm10x_tcgen05_guardrail_trap_unallocated_columns_being_dealloced)
$__internal_2_$__cuda_sm10x_tcgen05_guardrail_trap_unallocated_columns_being_dealloced:
[----:B------:R-:W-:Y:S05]  /*bdb0*/  BPT.TRAP 0x1 ;  /* 0x000000040000795c */ /* 0x000fea0000300000 */
[----:B------:R-:W-:-:S04]  /*bdc0*/  HFMA2 R3, -RZ, RZ, 0, 0 ;  /* 0x00000000ff037431 */ /* 0x000fc800000001ff */
[----:B------:R-:W-:Y:S05]  /*bdd0*/  RET.REL.NODEC R2 `(_ZN7cutlass13device_kernelINS_4gemm6kernel13GemmUniversalIN4cute5tupleIJiiiiEEENS1_10collective13CollectiveMmaINS1_35MainloopSm100TmaUmmaWarpSpecializedILi4ELi2ELi4ENS5_IJNS4_1CILi1EEESB_SB_EEEEENS5_IJNSA_ILi64EEENSA_ILi256EEENSA_ILi32EEEEEENS_10tfloat32_tENS5_IJlSB_lEEESI_SJ_NS4_8TiledMMAINS4_8MMA_AtomIJNS4_17SM100_MMA_TF32_SSISI_SI_fLi64ELi256ELNS4_4UMMA5MajorE0ELSO_0ELNSN_7ScaleInE0ELSP_0EEEEEENS4_6LayoutISC_NS5_IJNSA_ILi0EEEST_ST_EEEEENS5_IJNS4_10UnderscoreESW_SW_EEEEENS4_13SM90_TMA_LOADENS4_14ComposedLayoutINS4_7SwizzleILi3ELi4ELi3EEENS4_18smem_ptr_flag_bitsILi32EEENSS_INS5_IJNSA_ILi8EEESG_EEENS5_IJSG_SB_EEEEEEEvNS4_8identityESZ_S19_vS1A_EENS_8epilogue10collective18CollectiveEpilogueINS1C_23Sm100TmaWarpSpecializedILi4ELi2ELi16ELb1ELb0EEEJSH_NS5_IJNSS_ISE_SB_EENSS_ISG_SB_EEEEESI_SJ_SI_SJ_NS1C_6fusion15FusionCallbacksIS1G_NS1K_17LinearCombinationISI_fSI_fLNS_15FloatRoundStyleE2EEESH_S1J_JEEENS4_5SM1004TMEM4LOAD26SM100_TMEM_LOAD_16dp128b8xESZ_S19_NS4_17SM75_U32x4_LDSM_NENS4_14SM90_TMA_STOREES19_NS4_17SM90_U32x4_STSM_NENS4_39AutoVectorizingCopyWithAssumedAlignmentILi128EEEEEEvvEEEEvNT_6ParamsE) ;  /* 0xffffff4002887950 */ /* 0x000fea0003c3ffff */
.L_x_219:
[----:B------:R-:W-:-:S00]  /*bde0*/  BRA `(.L_x_219) ;  /* 0xfffffffc00fc7947 */ /* 0x000fc0000383ffff */
[----:B------:R-:W-:-:S00]  /*bdf0*/  NOP ;  /* 0x0000000000007918 */ /* 0x000fc00000000000 */
        /* <DEDUP_REMOVED lines=8> */
.L_x_220:


//--------------------- .nv.global.init           --------------------------
	.section	.nv.global.init,"aw",@progbits
.nv.global.init:
	.type		$str$27,@object
	.size		$str$27,($str$28 - $str$27)
$str$27:
        /*0000*/ 	.byte	0x28, 0x61, 0x64, 0x64, 0x72, 0x65, 0x73, 0x73, 0x20, 0x26, 0x20, 0x6d, 0x61, 0x73, 0x6b, 0x29
        /*0010*/ 	.byte	0x20, 0x3d, 0x3d, 0x20, 0x30, 0x00
	.type		$str$28,@object
	.size		$str$28,($str$26 - $str$28)
$str$28:
        /*0016*/ 	.byte	0x2f, 0x74, 0x6d, 0x70, 0x2f, 0x63, 0x75, 0x74, 0x6c, 0x61, 0x73, 0x73, 0x5f, 0x73, 0x77, 0x65
        /*0026*/ 	.byte	0x65, 0x70, 0x5f, 0x73, 0x72, 0x63, 0x2f, 0x69, 0x6e, 0x63, 0x6c, 0x75, 0x64, 0x65, 0x2f, 0x63
        /*0036*/ 	.byte	0x75, 0x74, 0x65, 0x2f, 0x70, 0x6f, 0x69, 0x6e, 0x74, 0x65, 0x72, 0x5f, 0x66, 0x6c, 0x61, 0x67
        /*0046*/ 	.byte	0x67, 0x65, 0x64, 0x2e, 0x68, 0x70, 0x70, 0x00
	.type		$str$26,@object
	.size		$str$26,($str$25 - $str$26)
$str$26:
        /*004e*/ 	.byte	0x2f, 0x74, 0x6d, 0x70, 0x2f, 0x63, 0x75, 0x74, 0x6c, 0x61, 0x73, 0x73, 0x5f, 0x73, 0x77, 0x65
        /*005e*/ 	.byte	0x65, 0x70, 0x5f, 0x73, 0x72, 0x63, 0x2f, 0x69, 0x6e, 0x63, 0x6c, 0x75, 0x64, 0x65, 0x2f, 0x63
        /*006e*/ 	.byte	0x75, 0x74, 0x65, 0x2f, 0x61, 0x74, 0x6f, 0x6d, 0x2f, 0x63, 0x6f, 0x70, 0x79, 0x5f, 0x74, 0x72
        /*007e*/ 	.byte	0x61, 0x69, 0x74, 0x73, 0x5f, 0x73, 0x6d, 0x31, 0x30, 0x30, 0x2e, 0x68, 0x70, 0x70, 0x00
	.type		$str$25,@object
	.size		$str$25,(__unnamed_1 - $str$25)
$str$25:
        /*008d*/ 	.byte	0x28, 0x28, 0x75, 0x69, 0x6e, 0x74, 0x33, 0x32, 0x5f, 0x74, 0x28, 0x74, 0x68, 0x72, 0x65, 0x61
        /*009d*/ 	.byte	0x64, 0x49, 0x64, 0x78, 0x2e, 0x78, 0x29, 0x20, 0x2f, 0x20, 0x33, 0x32, 0x29, 0x20, 0x25, 0x20
        /*00ad*/ 	.byte	0x34, 0x29, 0x20, 0x3d, 0x3d, 0x20, 0x28, 0x28, 0x28, 0x74, 0x6d, 0x65, 0x6d, 0x5f, 0x61, 0x64
        /*00bd*/ 	.byte	0x64, 0x72, 0x20, 0x3e, 0x3e, 0x20, 0x31, 0x36, 0x29, 0x20, 0x2f, 0x20, 0x33, 0x32, 0x29, 0x20
        /*00cd*/ 	.byte	0x25, 0x20, 0x34, 0x29, 0x00
	.type		__unnamed_1,@object
	.size		__unnamed_1,(__unnamed_2 - __unnamed_1)
__unnamed_1:
        /*00d2*/ 	.byte	0x61, 0x75, 0x74, 0x6f, 0x20, 0x63, 0x75, 0x74, 0x65, 0x3a, 0x3a, 0x61, 0x73, 0x5f, 0x70, 0x6f
        /* <DEDUP_REMOVED lines=24> */
        /*0262*/ 	.byte	0x30, 0x34, 0x38, 0x3e, 0x3e, 0x3e, 0x3e, 0x5d, 0x00
	.type		__unnamed_2,@object
	.size		__unnamed_2,(.L_2 - __unnamed_2)
__unnamed_2:
        /* <DEDUP_REMOVED lines=45> */
        /*053b*/ 	.byte	0x3e, 0x3e, 0x3e, 0x5d, 0x00
.L_2:


//--------------------- .nv.shared._ZN7cutlass13device_kernelINS_4gemm6kernel13GemmUniversalIN4cute5tupleIJiiiiEEENS1_10collective13CollectiveMmaINS1_35MainloopSm100TmaUmmaWarpSpecializedILi4ELi2ELi4ENS5_IJNS4_1CILi1EEESB_SB_EEEEENS5_IJNSA_ILi64EEENSA_ILi256EEENSA_ILi32EEEEEENS_10tfloat32_tENS5_IJlSB_lEEESI_SJ_NS4_8TiledMMAINS4_8MMA_AtomIJNS4_17SM100_MMA_TF32_SSISI_SI_fLi64ELi256ELNS4_4UMMA5MajorE0ELSO_0ELNSN_7ScaleInE0ELSP_0EEEEEENS4_6LayoutISC_NS5_IJNSA_ILi0EEEST_ST_EEEEENS5_IJNS4_10UnderscoreESW_SW_EEEEENS4_13SM90_TMA_LOADENS4_14ComposedLayoutINS4_7SwizzleILi3ELi4ELi3EEENS4_18smem_ptr_flag_bitsILi32EEENSS_INS5_IJNSA_ILi8EEESG_EEENS5_IJSG_SB_EEEEEEEvNS4_8identityESZ_S19_vS1A_EENS_8epilogue10collective18CollectiveEpilogueINS1C_23Sm100TmaWarpSpecializedILi4ELi2ELi16ELb1ELb0EEEJSH_NS5_IJNSS_ISE_SB_EENSS_ISG_SB_EEEEESI_SJ_SI_SJ_NS1C_6fusion15FusionCallbacksIS1G_NS1K_17LinearCombinationISI_fSI_fLNS_15FloatRoundStyleE2EEESH_S1J_JEEENS4_5SM1004TMEM4LOAD26SM100_TMEM_LOAD_16dp128b8xESZ_S19_NS4_17SM75_U32x4_LDSM_NENS4_14SM90_TMA_STOREES19_NS4_17SM90_U32x4_STSM_NENS4_39AutoVectorizingCopyWithAssumedAlignmentILi128EEEEEEvvEEEEvNT_6ParamsE --------------------------
	.section	.nv.shared._ZN7cutlass13device_kernelINS_4gemm6kernel13GemmUniversalIN4cute5tupleIJiiiiEEENS1_10collective13CollectiveMmaINS1_35MainloopSm100TmaUmmaWarpSpecializedILi4ELi2ELi4ENS5_IJNS4_1CILi1EEESB_SB_EEEEENS5_IJNSA_ILi64EEENSA_ILi256EEENSA_ILi32EEEEEENS_10tfloat32_tENS5_IJlSB_lEEESI_SJ_NS4_8TiledMMAINS4_8MMA_AtomIJNS4_17SM100_MMA_TF32_SSISI_SI_fLi64ELi256ELNS4_4UMMA5MajorE0ELSO_0ELNSN_7ScaleInE0ELSP_0EEEEEENS4_6LayoutISC_NS5_IJNSA_ILi0EEEST_ST_EEEEENS5_IJNS4_10UnderscoreESW_SW_EEEEENS4_13SM90_TMA_LOADENS4_14ComposedLayoutINS4_7SwizzleILi3ELi4ELi3EEENS4_18smem_ptr_flag_bitsILi32EEENSS_INS5_IJNSA_ILi8EEESG_EEENS5_IJSG_SB_EEEEEEEvNS4_8identityESZ_S19_vS1A_EENS_8epilogue10collective18CollectiveEpilogueINS1C_23Sm100TmaWarpSpecializedILi4ELi2ELi16ELb1ELb0EEEJSH_NS5_IJNSS_ISE_SB_EENSS_ISG_SB_EEEEESI_SJ_SI_SJ_NS1C_6fusion15FusionCallbacksIS1G_NS1K_17LinearCombinationISI_fSI_fLNS_15FloatRoundStyleE2EEESH_S1J_JEEENS4_5SM1004TMEM4LOAD26SM100_TMEM_LOAD_16dp128b8xESZ_S19_NS4_17SM75_U32x4_LDSM_NENS4_14SM90_TMA_STOREES19_NS4_17SM90_U32x4_STSM_NENS4_39AutoVectorizingCopyWithAssumedAlignmentILi128EEEEEEvvEEEEvNT_6ParamsE,"aw",@nobits
	.sectionflags	@""
	.align	16
	.zero		1024


//--------------------- .nv.shared.reserved.0     --------------------------
	.section	.nv.shared.reserved.0,"aw",@nobits
	.weak		__nv_reservedSMEM_offset_0_alias
	.size		__nv_reservedSMEM_offset_0_alias, 0, 64
	.other		__nv_reservedSMEM_offset_0_alias,@"STO_CUDA_RESERVED_SHARED STV_DEFAULT"
__nv_reservedSMEM_offset_0_alias:
	.zero		0
.nv.shared.reserved.0:
	.zero		64
	.weak		__nv_reservedSMEM_tcgen05_partition
	.type		__nv_reservedSMEM_tcgen05_partition,@object
	.size		__nv_reservedSMEM_tcgen05_partition,(.L_0 - __nv_reservedSMEM_tcgen05_partition)
__nv_reservedSMEM_tcgen05_partition:
	.zero		32
.L_0:


//--------------------- .nv.global                --------------------------
	.section	.nv.global,"aw",@nobits
.nv.global:
	.type		_ZN40_INTERNAL_b74a8826_4_k_cu_1a946b5a_305084cute1_E,@object
	.size		_ZN40_INTERNAL_b74a8826_4_k_cu_1a946b5a_305084cute1_E,(_ZN40_INTERNAL_b74a8826_4_k_cu_1a946b5a_305084cuda3std3__45__cpo6cbeginE - _ZN40_INTERNAL_b74a8826_4_k_cu_1a946b5a_305084cute1_E)
_ZN40_INTERNAL_b74a8826_4_k_cu_1a946b5a_305084cute1_E:
	.zero		1
	.type		_ZN40_INTERNAL_b74a8826_4_k_cu_1a946b5a_305084cuda3std3__45__cpo6cbeginE,@object
	.size		_ZN40_INTERNAL_b74a8826_4_k_cu_1a946b5a_305084cuda3std3__45__cpo6cbeginE,(_ZN40_INTERNAL_b74a8826_4_k_cu_1a946b5a_305084cuda3std3__48in_placeE - _ZN40_INTERNAL_b74a8826_4_k_cu_1a946b5a_305084cuda3std3__45__cpo6cbeginE)
_ZN40_INTERNAL_b74a8826_4_k_cu_1a946b5a_305084cuda3std3__45__cpo6cbeginE:
	.zero		1
	.type		_ZN40_INTERNAL_b74a8826_4_k_cu_1a946b5a_305084cuda3std3__48in_placeE,@object
	.size		_ZN40_INTERNAL_b74a8826_4_k_cu_1a946b5a_305084cuda3std3__48in_placeE,(_ZN40_INTERNAL_b74a8826_4_k_cu_1a946b5a_305084cuda3std6ranges3__45__cpo9iter_moveE - _ZN40_INTERNAL_b74a8826_4_k_cu_1a946b5a_305084cuda3std3__48in_placeE)
_ZN40_INTERNAL_b74a8826_4_k_cu_1a946b5a_305084cuda3std3__48in_placeE:
	.zero		1
	.type		_ZN40_INTERNAL_b74a8826_4_k_cu_1a946b5a_305084cuda3std6ranges3__45__cpo9iter_moveE,@object
	.size		_ZN40_INTERNAL_b74a8826_4_k_cu_1a946b5a_305084cuda3std6ranges3__45__cpo9iter_moveE,(_ZN40_INTERNAL_b74a8826_4_k_cu_1a946b5a_305084cuda3std3__45__cpo5beginE - _ZN40_INTERNAL_b74a8826_4_k_cu_1a946b5a_305084cuda3std6ranges3__45__cpo9iter_moveE)
_ZN40_INTERNAL_b74a8826_4_k_cu_1a946b5a_305084cuda3std6ranges3__45__cpo9iter_moveE:
	.zero		1
	.type		_ZN40_INTERNAL_b74a8826_4_k_cu_1a946b5a_305084cuda3std3__45__cpo5beginE,@object
	.size		_ZN40_INTERNAL_b74a8826_4_k_cu_1a946b5a_305084cuda3std3__45__cpo5beginE,(_ZN40_INTERNAL_b74a8826_4_k_cu_1a946b5a_305084cuda3std3__442_GLOBAL__N__b74a8826_4_k_cu_1a946b5a_305086ignoreE - _ZN40_INTERNAL_b74a8826_4_k_cu_1a946b5a_305084cuda3std3__45__cpo5beginE)
_ZN40_INTERNAL_b74a8826_4_k_cu_1a946b5a_305084cuda3std3__45__cpo5beginE:
	.zero		1
	.type		_ZN40_INTERNAL_b74a8826_4_k_cu_1a946b5a_305084cuda3std3__442_GLOBAL__N__b74a8826_4_k_cu_1a946b5a_305086ignoreE,@object
	.size		_ZN40_INTERNAL_b74a8826_4_k_cu_1a946b5a_305084cuda3std3__442_GLOBAL__N__b74a8826_4_k_cu_1a946b5a_305086ignoreE,(_ZN40_INTERNAL_b74a8826_4_k_cu_1a946b5a_305084cute7productE - _ZN40_INTERNAL_b74a8826_4_k_cu_1a946b5a_305084cuda3std3__442_GLOBAL__N__b74a8826_4_k_cu_1a946b5a_305086ignoreE)
_ZN40_INTERNAL_b74a8826_4_k_cu_1a946b5a_305084cuda3std3__442_GLOBAL__N__b74a8826_4_k_cu_1a946b5a_305086ignoreE:
	.zero		1
	.type		_ZN40_INTERNAL_b74a8826_4_k_cu_1a946b5a_305084cute7productE,@object
	.size		_ZN40_INTERNAL_b74a8826_4_k_cu_1a946b5a_305084cute7productE,(_ZN40_INTERNAL_b74a8826_4_k_cu_1a946b5a_305084cuda3std3__45__cpo3endE - _ZN40_INTERNAL_b74a8826_4_k_cu_1a946b5a_305084cute7productE)
_ZN40_INTERNAL_b74a8826_4_k_cu_1a946b5a_305084cute7productE:
	.zero		1
	.type		_ZN40_INTERNAL_b74a8826_4_k_cu_1a946b5a_305084cuda3std3__45__cpo3endE,@object
	.size		_ZN40_INTERNAL_b74a8826_4_k_cu_1a946b5a_305084cuda3std3__45__cpo3endE,(_ZN40_INTERNAL_b74a8826_4_k_cu_1a946b5a_305084cuda3std3__419piecewise_constructE - _ZN40_INTERNAL_b74a8826_4_k_cu_1a946b5a_305084cuda3std3__45__cpo3endE)
_ZN40_INTERNAL_b74a8826_4_k_cu_1a946b5a_305084cuda3std3__45__cpo3endE:
	.zero		1
	.type		_ZN40_INTERNAL_b74a8826_4_k_cu_1a946b5a_305084cuda3std3__419piecewise_constructE,@object
	.size		_ZN40_INTERNAL_b74a8826_4_k_cu_1a946b5a_305084cuda3std3__419piecewise_constructE,(_ZN40_INTERNAL_b74a8826_4_k_cu_1a946b5a_305084cuda3std3__45__cpo4cendE - _ZN40_INTERNAL_b74a8826_4_k_cu_1a946b5a_305084cuda3std3__419piecewise_constructE)
_ZN40_INTERNAL_b74a8826_4_k_cu_1a946b5a_305084cuda3std3__419piecewise_constructE:
	.zero		1
	.type		_ZN40_INTERNAL_b74a8826_4_k_cu_1a946b5a_305084cuda3std3__45__cpo4cendE,@object
	.size		_ZN40_INTERNAL_b74a8826_4_k_cu_1a946b5a_305084cuda3std3__45__cpo4cendE,(_ZN40_INTERNAL_b74a8826_4_k_cu_1a946b5a_305084cuda3std6ranges3__45__cpo4swapE - _ZN40_INTERNAL_b74a8826_4_k_cu_1a946b5a_305084cuda3std3__45__cpo4cendE)
_ZN40_INTERNAL_b74a8826_4_k_cu_1a946b5a_305084cuda3std3__45__cpo4cendE:
	.zero		1
	.type		_ZN40_INTERNAL_b74a8826_4_k_cu_1a946b5a_305084cuda3std6ranges3__45__cpo4swapE,@object
	.size		_ZN40_INTERNAL_b74a8826_4_k_cu_1a946b5a_305084cuda3std6ranges3__45__cpo4swapE,(.L_10 - _ZN40_INTERNAL_b74a8826_4_k_cu_1a946b5a_305084cuda3std6ranges3__45__cpo4swapE)
_ZN40_INTERNAL_b74a8826_4_k_cu_1a946b5a_305084cuda3std6ranges3__45__cpo4swapE:
	.zero		1
.L_10:


//--------------------- .nv.constant0._ZN7cutlass13device_kernelINS_4gemm6kernel13GemmUniversalIN4cute5tupleIJiiiiEEENS1_10collective13CollectiveMmaINS1_35MainloopSm100TmaUmmaWarpSpecializedILi4ELi2ELi4ENS5_IJNS4_1CILi1EEESB_SB_EEEEENS5_IJNSA_ILi64EEENSA_ILi256EEENSA_ILi32EEEEEENS_10tfloat32_tENS5_IJlSB_lEEESI_SJ_NS4_8TiledMMAINS4_8MMA_AtomIJNS4_17SM100_MMA_TF32_SSISI_SI_fLi64ELi256ELNS4_4UMMA5MajorE0ELSO_0ELNSN_7ScaleInE0ELSP_0EEEEEENS4_6LayoutISC_NS5_IJNSA_ILi0EEEST_ST_EEEEENS5_IJNS4_10UnderscoreESW_SW_EEEEENS4_13SM90_TMA_LOADENS4_14ComposedLayoutINS4_7SwizzleILi3ELi4ELi3EEENS4_18smem_ptr_flag_bitsILi32EEENSS_INS5_IJNSA_ILi8EEESG_EEENS5_IJSG_SB_EEEEEEEvNS4_8identityESZ_S19_vS1A_EENS_8epilogue10collective18CollectiveEpilogueINS1C_23Sm100TmaWarpSpecializedILi4ELi2ELi16ELb1ELb0EEEJSH_NS5_IJNSS_ISE_SB_EENSS_ISG_SB_EEEEESI_SJ_SI_SJ_NS1C_6fusion15FusionCallbacksIS1G_NS1K_17LinearCombinationISI_fSI_fLNS_15FloatRoundStyleE2EEESH_S1J_JEEENS4_5SM1004TMEM4LOAD26SM100_TMEM_LOAD_16dp128b8xESZ_S19_NS4_17SM75_U32x4_LDSM_NENS4_14SM90_TMA_STOREES19_NS4_17SM90_U32x4_STSM_NENS4_39AutoVectorizingCopyWithAssumedAlignmentILi128EEEEEEvvEEEEvNT_6ParamsE --------------------------
	.section	.nv.constant0._ZN7cutlass13device_kernelINS_4gemm6kernel13GemmUniversalIN4cute5tupleIJiiiiEEENS1_10collective13CollectiveMmaINS1_35MainloopSm100TmaUmmaWarpSpecializedILi4ELi2ELi4ENS5_IJNS4_1CILi1EEESB_SB_EEEEENS5_IJNSA_ILi64EEENSA_ILi256EEENSA_ILi32EEEEEENS_10tfloat32_tENS5_IJlSB_lEEESI_SJ_NS4_8TiledMMAINS4_8MMA_AtomIJNS4_17SM100_MMA_TF32_SSISI_SI_fLi64ELi256ELNS4_4UMMA5MajorE0ELSO_0ELNSN_7ScaleInE0ELSP_0EEEEEENS4_6LayoutISC_NS5_IJNSA_ILi0EEEST_ST_EEEEENS5_IJNS4_10UnderscoreESW_SW_EEEEENS4_13SM90_TMA_LOADENS4_14ComposedLayoutINS4_7SwizzleILi3ELi4ELi3EEENS4_18smem_ptr_flag_bitsILi32EEENSS_INS5_IJNSA_ILi8EEESG_EEENS5_IJSG_SB_EEEEEEEvNS4_8identityESZ_S19_vS1A_EENS_8epilogue10collective18CollectiveEpilogueINS1C_23Sm100TmaWarpSpecializedILi4ELi2ELi16ELb1ELb0EEEJSH_NS5_IJNSS_ISE_SB_EENSS_ISG_SB_EEEEESI_SJ_SI_SJ_NS1C_6fusion15FusionCallbacksIS1G_NS1K_17LinearCombinationISI_fSI_fLNS_15FloatRoundStyleE2EEESH_S1J_JEEENS4_5SM1004TMEM4LOAD26SM100_TMEM_LOAD_16dp128b8xESZ_S19_NS4_17SM75_U32x4_LDSM_NENS4_14SM90_TMA_STOREES19_NS4_17SM90_U32x4_STSM_NENS4_39AutoVectorizingCopyWithAssumedAlignmentILi128EEEEEEvvEEEEvNT_6ParamsE,"a",@progbits
	.sectionflags	@""
	.align	4
.nv.constant0._ZN7cutlass13device_kernelINS_4gemm6kernel13GemmUniversalIN4cute5tupleIJiiiiEEENS1_10collective13CollectiveMmaINS1_35MainloopSm100TmaUmmaWarpSpecializedILi4ELi2ELi4ENS5_IJNS4_1CILi1EEESB_SB_EEEEENS5_IJNSA_ILi64EEENSA_ILi256EEENSA_ILi32EEEEEENS_10tfloat32_tENS5_IJlSB_lEEESI_SJ_NS4_8TiledMMAINS4_8MMA_AtomIJNS4_17SM100_MMA_TF32_SSISI_SI_fLi64ELi256ELNS4_4UMMA5MajorE0ELSO_0ELNSN_7ScaleInE0ELSP_0EEEEEENS4_6LayoutISC_NS5_IJNSA_ILi0EEEST_ST_EEEEENS5_IJNS4_10UnderscoreESW_SW_EEEEENS4_13SM90_TMA_LOADENS4_14ComposedLayoutINS4_7SwizzleILi3ELi4ELi3EEENS4_18smem_ptr_flag_bitsILi32EEENSS_INS5_IJNSA_ILi8EEESG_EEENS5_IJSG_SB_EEEEEEEvNS4_8identityESZ_S19_vS1A_EENS_8epilogue10collective18CollectiveEpilogueINS1C_23Sm100TmaWarpSpecializedILi4ELi2ELi16ELb1ELb0EEEJSH_NS5_IJNSS_ISE_SB_EENSS_ISG_SB_EEEEESI_SJ_SI_SJ_NS1C_6fusion15FusionCallbacksIS1G_NS1K_17LinearCombinationISI_fSI_fLNS_15FloatRoundStyleE2EEESH_S1J_JEEENS4_5SM1004TMEM4LOAD26SM100_TMEM_LOAD_16dp128b8xESZ_S19_NS4_17SM75_U32x4_LDSM_NENS4_14SM90_TMA_STOREES19_NS4_17SM90_U32x4_STSM_NENS4_39AutoVectorizingCopyWithAssumedAlignmentILi128EEEEEEvvEEEEvNT_6ParamsE:
	.zero		2944


//--------------------- SYMBOLS --------------------------

	.type		.nv.reservedSmem.offset0,@object
	.size		.nv.reservedSmem.offset0,0x4
	.type		.nv.reservedSmem.cap,@object
	.size		.nv.reservedSmem.cap,0x4
	.type		__assertfail,@function
